//
// Generated by NVIDIA NVVM Compiler
//
// Compiler Build ID: CL-36424714
// Cuda compilation tools, release 13.0, V13.0.88
// Based on NVVM 20.0.0
//

.version 9.0
.target sm_100
.address_size 64

	// .globl	_Z28conv2d_backward_input_kernelPKfS0_Pfiiiiiiiii

.visible .entry _Z28conv2d_backward_input_kernelPKfS0_Pfiiiiiiiii(
	.param .u64 .ptr .align 1 _Z28conv2d_backward_input_kernelPKfS0_Pfiiiiiiiii_param_0,
	.param .u64 .ptr .align 1 _Z28conv2d_backward_input_kernelPKfS0_Pfiiiiiiiii_param_1,
	.param .u64 .ptr .align 1 _Z28conv2d_backward_input_kernelPKfS0_Pfiiiiiiiii_param_2,
	.param .u32 _Z28conv2d_backward_input_kernelPKfS0_Pfiiiiiiiii_param_3,
	.param .u32 _Z28conv2d_backward_input_kernelPKfS0_Pfiiiiiiiii_param_4,
	.param .u32 _Z28conv2d_backward_input_kernelPKfS0_Pfiiiiiiiii_param_5,
	.param .u32 _Z28conv2d_backward_input_kernelPKfS0_Pfiiiiiiiii_param_6,
	.param .u32 _Z28conv2d_backward_input_kernelPKfS0_Pfiiiiiiiii_param_7,
	.param .u32 _Z28conv2d_backward_input_kernelPKfS0_Pfiiiiiiiii_param_8,
	.param .u32 _Z28conv2d_backward_input_kernelPKfS0_Pfiiiiiiiii_param_9,
	.param .u32 _Z28conv2d_backward_input_kernelPKfS0_Pfiiiiiiiii_param_10,
	.param .u32 _Z28conv2d_backward_input_kernelPKfS0_Pfiiiiiiiii_param_11
)
{
	.reg .pred 	%p<71>;
	.reg .b32 	%r<196>;
	.reg .b32 	%f<48>;
	.reg .b64 	%rd<54>;

	ld.param.u64 	%rd8, [_Z28conv2d_backward_input_kernelPKfS0_Pfiiiiiiiii_param_0];
	ld.param.u64 	%rd9, [_Z28conv2d_backward_input_kernelPKfS0_Pfiiiiiiiii_param_1];
	ld.param.u64 	%rd10, [_Z28conv2d_backward_input_kernelPKfS0_Pfiiiiiiiii_param_2];
	ld.param.u32 	%r79, [_Z28conv2d_backward_input_kernelPKfS0_Pfiiiiiiiii_param_4];
	ld.param.u32 	%r80, [_Z28conv2d_backward_input_kernelPKfS0_Pfiiiiiiiii_param_5];
	ld.param.u32 	%r81, [_Z28conv2d_backward_input_kernelPKfS0_Pfiiiiiiiii_param_6];
	ld.param.u32 	%r83, [_Z28conv2d_backward_input_kernelPKfS0_Pfiiiiiiiii_param_8];
	ld.param.u32 	%r84, [_Z28conv2d_backward_input_kernelPKfS0_Pfiiiiiiiii_param_9];
	ld.param.u32 	%r86, [_Z28conv2d_backward_input_kernelPKfS0_Pfiiiiiiiii_param_11];
	cvta.to.global.u64 	%rd1, %rd9;
	cvta.to.global.u64 	%rd2, %rd8;
	cvta.to.global.u64 	%rd3, %rd10;
	mov.u32 	%r87, %ctaid.y;
	mov.u32 	%r88, %ntid.y;
	mov.u32 	%r89, %tid.y;
	mad.lo.s32 	%r1, %r87, %r88, %r89;
	mov.u32 	%r90, %ctaid.x;
	mov.u32 	%r91, %ntid.x;
	mov.u32 	%r92, %tid.x;
	mad.lo.s32 	%r2, %r90, %r91, %r92;
	setp.ge.s32 	%p1, %r1, %r79;
	setp.ge.s32 	%p2, %r2, %r80;
	or.pred  	%p3, %p1, %p2;
	setp.lt.s32 	%p4, %r81, 1;
	or.pred  	%p5, %p3, %p4;
	@%p5 bra 	$L__BB0_67;
	ld.param.u32 	%r177, [_Z28conv2d_backward_input_kernelPKfS0_Pfiiiiiiiii_param_10];
	ld.param.u32 	%r174, [_Z28conv2d_backward_input_kernelPKfS0_Pfiiiiiiiii_param_7];
	mov.u32 	%r3, %ctaid.z;
	setp.lt.s32 	%p6, %r174, 1;
	shl.b32 	%r93, %r177, 1;
	sub.s32 	%r94, %r80, %r83;
	add.s32 	%r4, %r94, %r93;
	sub.s32 	%r95, %r81, %r84;
	add.s32 	%r5, %r95, %r93;
	mad.lo.s32 	%r96, %r79, %r3, %r1;
	mad.lo.s32 	%r97, %r96, %r80, %r2;
	mul.lo.s32 	%r6, %r97, %r81;
	@%p6 bra 	$L__BB0_56;
	setp.lt.s32 	%p15, %r83, 1;
	@%p15 bra 	$L__BB0_45;
	ld.param.u32 	%r178, [_Z28conv2d_backward_input_kernelPKfS0_Pfiiiiiiiii_param_10];
	ld.param.u32 	%r175, [_Z28conv2d_backward_input_kernelPKfS0_Pfiiiiiiiii_param_7];
	and.b32  	%r7, %r84, 3;
	and.b32  	%r8, %r84, 2147483644;
	neg.s32 	%r9, %r8;
	mul.lo.s32 	%r10, %r175, %r3;
	add.s32 	%r11, %r178, %r2;
	mov.b32 	%r181, 0;
$L__BB0_4:
	ld.param.u32 	%r179, [_Z28conv2d_backward_input_kernelPKfS0_Pfiiiiiiiii_param_10];
	add.s32 	%r13, %r181, %r179;
	mov.f32 	%f43, 0f00000000;
	mov.b32 	%r182, 0;
$L__BB0_5:
	add.s32 	%r15, %r182, %r10;
	mad.lo.s32 	%r123, %r182, %r79, %r1;
	mul.lo.s32 	%r16, %r123, %r83;
	mov.b32 	%r183, 0;
$L__BB0_6:
	sub.s32 	%r18, %r11, %r183;
	rem.s32 	%r124, %r18, %r86;
	setp.ne.s32 	%p24, %r124, 0;
	@%p24 bra 	$L__BB0_8;
	setp.gt.s32 	%p25, %r84, 0;
	div.s32 	%r19, %r18, %r86;
	setp.gt.s32 	%p26, %r19, -1;
	and.pred  	%p27, %p26, %p25;
	@%p27 bra 	$L__BB0_43;
$L__BB0_8:
	add.s32 	%r183, %r183, 1;
	setp.eq.s32 	%p68, %r183, %r83;
	@%p68 bra 	$L__BB0_9;
	bra.uni 	$L__BB0_6;
$L__BB0_9:
	ld.param.u32 	%r176, [_Z28conv2d_backward_input_kernelPKfS0_Pfiiiiiiiii_param_7];
	add.s32 	%r182, %r182, 1;
	setp.ne.s32 	%p69, %r182, %r176;
	@%p69 bra 	$L__BB0_5;
	add.s32 	%r173, %r181, %r6;
	mul.wide.s32 	%rd51, %r173, 4;
	add.s64 	%rd52, %rd3, %rd51;
	st.global.f32 	[%rd52], %f43;
	add.s32 	%r181, %r181, 1;
	setp.eq.s32 	%p70, %r181, %r81;
	@%p70 bra 	$L__BB0_67;
	bra.uni 	$L__BB0_4;
$L__BB0_11:
	add.s32 	%r23, %r186, 2;
	add.s32 	%r24, %r186, 3;
	rem.s32 	%r128, %r24, %r86;
	setp.ne.s32 	%p29, %r128, 0;
	@%p29 bra 	$L__BB0_15;
	div.s32 	%r25, %r24, %r86;
	setp.lt.s32 	%p30, %r25, 0;
	@%p30 bra 	$L__BB0_15;
	div.s32 	%r26, %r4, %r86;
	div.s32 	%r129, %r5, %r86;
	setp.gt.s32 	%p31, %r19, %r26;
	setp.gt.s32 	%p32, %r25, %r129;
	or.pred  	%p33, %p31, %p32;
	@%p33 bra 	$L__BB0_15;
	mad.lo.s32 	%r130, %r15, %r26, %r15;
	add.s32 	%r131, %r130, %r19;
	mad.lo.s32 	%r132, %r131, %r129, %r131;
	add.s32 	%r133, %r132, %r25;
	mul.wide.s32 	%rd29, %r133, 4;
	add.s64 	%rd30, %rd2, %rd29;
	ld.global.nc.f32 	%f22, [%rd30];
	mul.wide.s32 	%rd31, %r184, 4;
	add.s64 	%rd32, %rd1, %rd31;
	ld.global.nc.f32 	%f23, [%rd32];
	fma.rn.f32 	%f43, %f22, %f23, %f43;
$L__BB0_15:
	rem.s32 	%r134, %r23, %r86;
	setp.ne.s32 	%p34, %r134, 0;
	@%p34 bra 	$L__BB0_19;
	div.s32 	%r28, %r23, %r86;
	setp.lt.s32 	%p35, %r28, 0;
	@%p35 bra 	$L__BB0_19;
	div.s32 	%r29, %r4, %r86;
	div.s32 	%r135, %r5, %r86;
	setp.gt.s32 	%p36, %r19, %r29;
	setp.gt.s32 	%p37, %r28, %r135;
	or.pred  	%p38, %p36, %p37;
	@%p38 bra 	$L__BB0_19;
	mad.lo.s32 	%r136, %r15, %r29, %r15;
	add.s32 	%r137, %r136, %r19;
	mad.lo.s32 	%r138, %r137, %r135, %r137;
	add.s32 	%r139, %r138, %r28;
	mul.wide.s32 	%rd33, %r139, 4;
	add.s64 	%rd34, %rd2, %rd33;
	ld.global.nc.f32 	%f24, [%rd34];
	ld.global.nc.f32 	%f25, [%rd53+-8];
	fma.rn.f32 	%f43, %f24, %f25, %f43;
$L__BB0_19:
	add.s32 	%r31, %r23, -1;
	rem.s32 	%r140, %r31, %r86;
	setp.ne.s32 	%p39, %r140, 0;
	@%p39 bra 	$L__BB0_23;
	div.s32 	%r32, %r31, %r86;
	setp.lt.s32 	%p40, %r32, 0;
	@%p40 bra 	$L__BB0_23;
	div.s32 	%r33, %r4, %r86;
	div.s32 	%r141, %r5, %r86;
	setp.gt.s32 	%p41, %r19, %r33;
	setp.gt.s32 	%p42, %r32, %r141;
	or.pred  	%p43, %p41, %p42;
	@%p43 bra 	$L__BB0_23;
	mad.lo.s32 	%r142, %r15, %r33, %r15;
	add.s32 	%r143, %r142, %r19;
	mad.lo.s32 	%r144, %r143, %r141, %r143;
	add.s32 	%r145, %r144, %r32;
	mul.wide.s32 	%rd35, %r145, 4;
	add.s64 	%rd36, %rd2, %rd35;
	ld.global.nc.f32 	%f26, [%rd36];
	ld.global.nc.f32 	%f27, [%rd53+-4];
	fma.rn.f32 	%f43, %f26, %f27, %f43;
$L__BB0_23:
	rem.s32 	%r146, %r186, %r86;
	setp.ne.s32 	%p44, %r146, 0;
	@%p44 bra 	$L__BB0_27;
	div.s32 	%r35, %r186, %r86;
	setp.lt.s32 	%p45, %r35, 0;
	@%p45 bra 	$L__BB0_27;
	div.s32 	%r36, %r4, %r86;
	div.s32 	%r147, %r5, %r86;
	setp.gt.s32 	%p46, %r19, %r36;
	setp.gt.s32 	%p47, %r35, %r147;
	or.pred  	%p48, %p46, %p47;
	@%p48 bra 	$L__BB0_27;
	mad.lo.s32 	%r148, %r15, %r36, %r15;
	add.s32 	%r149, %r148, %r19;
	mad.lo.s32 	%r150, %r149, %r147, %r149;
	add.s32 	%r151, %r150, %r35;
	mul.wide.s32 	%rd37, %r151, 4;
	add.s64 	%rd38, %rd2, %rd37;
	ld.global.nc.f32 	%f28, [%rd38];
	ld.global.nc.f32 	%f29, [%rd53];
	fma.rn.f32 	%f43, %f28, %f29, %f43;
$L__BB0_27:
	add.s32 	%r186, %r186, -4;
	add.s32 	%r185, %r185, 4;
	add.s64 	%rd53, %rd53, 16;
	add.s32 	%r184, %r184, 4;
	setp.eq.s32 	%p49, %r185, 0;
	mov.u32 	%r187, %r8;
	@%p49 bra 	$L__BB0_28;
	bra.uni 	$L__BB0_11;
$L__BB0_28:
	setp.eq.s32 	%p50, %r7, 0;
	@%p50 bra 	$L__BB0_8;
	sub.s32 	%r45, %r13, %r187;
	rem.s32 	%r152, %r45, %r86;
	setp.ne.s32 	%p51, %r152, 0;
	@%p51 bra 	$L__BB0_33;
	div.s32 	%r46, %r45, %r86;
	setp.lt.s32 	%p52, %r46, 0;
	@%p52 bra 	$L__BB0_33;
	div.s32 	%r47, %r4, %r86;
	div.s32 	%r153, %r5, %r86;
	setp.gt.s32 	%p53, %r19, %r47;
	setp.gt.s32 	%p54, %r46, %r153;
	or.pred  	%p55, %p53, %p54;
	@%p55 bra 	$L__BB0_33;
	mad.lo.s32 	%r154, %r15, %r47, %r15;
	add.s32 	%r155, %r154, %r19;
	mad.lo.s32 	%r156, %r155, %r153, %r155;
	add.s32 	%r157, %r156, %r46;
	mul.wide.s32 	%rd39, %r157, 4;
	add.s64 	%rd40, %rd2, %rd39;
	ld.global.nc.f32 	%f30, [%rd40];
	add.s32 	%r158, %r187, %r42;
	mul.wide.s32 	%rd41, %r158, 4;
	add.s64 	%rd42, %rd1, %rd41;
	ld.global.nc.f32 	%f31, [%rd42];
	fma.rn.f32 	%f43, %f30, %f31, %f43;
$L__BB0_33:
	setp.eq.s32 	%p56, %r7, 1;
	@%p56 bra 	$L__BB0_8;
	not.b32 	%r159, %r187;
	add.s32 	%r49, %r13, %r159;
	rem.s32 	%r160, %r49, %r86;
	setp.ne.s32 	%p57, %r160, 0;
	cvt.s64.s32 	%rd43, %r42;
	cvt.u64.u32 	%rd44, %r187;
	add.s64 	%rd45, %rd44, %rd43;
	shl.b64 	%rd46, %rd45, 2;
	add.s64 	%rd7, %rd1, %rd46;
	@%p57 bra 	$L__BB0_38;
	div.s32 	%r50, %r49, %r86;
	setp.lt.s32 	%p58, %r50, 0;
	@%p58 bra 	$L__BB0_38;
	div.s32 	%r51, %r4, %r86;
	div.s32 	%r161, %r5, %r86;
	setp.gt.s32 	%p59, %r19, %r51;
	setp.gt.s32 	%p60, %r50, %r161;
	or.pred  	%p61, %p59, %p60;
	@%p61 bra 	$L__BB0_38;
	mad.lo.s32 	%r162, %r15, %r51, %r15;
	add.s32 	%r163, %r162, %r19;
	mad.lo.s32 	%r164, %r163, %r161, %r163;
	add.s32 	%r165, %r164, %r50;
	mul.wide.s32 	%rd47, %r165, 4;
	add.s64 	%rd48, %rd2, %rd47;
	ld.global.nc.f32 	%f32, [%rd48];
	ld.global.nc.f32 	%f33, [%rd7+4];
	fma.rn.f32 	%f43, %f32, %f33, %f43;
$L__BB0_38:
	setp.eq.s32 	%p62, %r7, 2;
	@%p62 bra 	$L__BB0_8;
	sub.s32 	%r166, %r13, %r187;
	add.s32 	%r53, %r166, -2;
	rem.s32 	%r167, %r53, %r86;
	setp.ne.s32 	%p63, %r167, 0;
	@%p63 bra 	$L__BB0_8;
	div.s32 	%r54, %r53, %r86;
	setp.lt.s32 	%p64, %r54, 0;
	@%p64 bra 	$L__BB0_8;
	div.s32 	%r55, %r4, %r86;
	div.s32 	%r168, %r5, %r86;
	setp.gt.s32 	%p65, %r19, %r55;
	setp.gt.s32 	%p66, %r54, %r168;
	or.pred  	%p67, %p65, %p66;
	@%p67 bra 	$L__BB0_8;
	mad.lo.s32 	%r169, %r15, %r55, %r15;
	add.s32 	%r170, %r169, %r19;
	mad.lo.s32 	%r171, %r170, %r168, %r170;
	add.s32 	%r172, %r171, %r54;
	mul.wide.s32 	%rd49, %r172, 4;
	add.s64 	%rd50, %rd2, %rd49;
	ld.global.nc.f32 	%f34, [%rd50];
	ld.global.nc.f32 	%f35, [%rd7+8];
	fma.rn.f32 	%f43, %f34, %f35, %f43;
	bra.uni 	$L__BB0_8;
$L__BB0_43:
	setp.lt.u32 	%p28, %r84, 4;
	add.s32 	%r126, %r183, %r16;
	mul.lo.s32 	%r42, %r126, %r84;
	mov.b32 	%r187, 0;
	@%p28 bra 	$L__BB0_28;
	ld.param.u32 	%r180, [_Z28conv2d_backward_input_kernelPKfS0_Pfiiiiiiiii_param_10];
	add.s32 	%r127, %r180, %r181;
	add.s32 	%r186, %r127, -3;
	mul.wide.s32 	%rd27, %r42, 4;
	add.s64 	%rd28, %rd1, %rd27;
	add.s64 	%rd53, %rd28, 12;
	mov.u32 	%r184, %r42;
	mov.u32 	%r185, %r9;
	bra.uni 	$L__BB0_11;
$L__BB0_45:
	and.b32  	%r59, %r81, 7;
	setp.lt.u32 	%p16, %r81, 8;
	mov.b32 	%r190, 0;
	@%p16 bra 	$L__BB0_48;
	and.b32  	%r190, %r81, 2147483640;
	mov.b32 	%r188, 0;
$L__BB0_47:
	.pragma "nounroll";
	add.s32 	%r111, %r188, %r6;
	mul.wide.s32 	%rd19, %r111, 4;
	add.s64 	%rd20, %rd3, %rd19;
	mov.b32 	%r112, 0;
	st.global.u32 	[%rd20], %r112;
	st.global.u32 	[%rd20+4], %r112;
	st.global.u32 	[%rd20+8], %r112;
	st.global.u32 	[%rd20+12], %r112;
	st.global.u32 	[%rd20+16], %r112;
	st.global.u32 	[%rd20+20], %r112;
	st.global.u32 	[%rd20+24], %r112;
	st.global.u32 	[%rd20+28], %r112;
	add.s32 	%r188, %r188, 8;
	setp.ne.s32 	%p17, %r188, %r190;
	@%p17 bra 	$L__BB0_47;
$L__BB0_48:
	setp.eq.s32 	%p18, %r59, 0;
	@%p18 bra 	$L__BB0_67;
	and.b32  	%r64, %r81, 3;
	setp.lt.u32 	%p19, %r59, 4;
	@%p19 bra 	$L__BB0_51;
	add.s32 	%r113, %r190, %r6;
	mul.wide.s32 	%rd21, %r113, 4;
	add.s64 	%rd22, %rd3, %rd21;
	mov.b32 	%r114, 0;
	st.global.u32 	[%rd22], %r114;
	st.global.u32 	[%rd22+4], %r114;
	st.global.u32 	[%rd22+8], %r114;
	st.global.u32 	[%rd22+12], %r114;
	add.s32 	%r190, %r190, 4;
$L__BB0_51:
	setp.eq.s32 	%p20, %r64, 0;
	@%p20 bra 	$L__BB0_67;
	setp.eq.s32 	%p21, %r64, 1;
	@%p21 bra 	$L__BB0_54;
	add.s32 	%r115, %r190, %r6;
	mul.wide.s32 	%rd23, %r115, 4;
	add.s64 	%rd24, %rd3, %rd23;
	mov.b32 	%r116, 0;
	st.global.u32 	[%rd24], %r116;
	st.global.u32 	[%rd24+4], %r116;
	add.s32 	%r190, %r190, 2;
$L__BB0_54:
	and.b32  	%r117, %r81, 1;
	setp.eq.b32 	%p22, %r117, 1;
	not.pred 	%p23, %p22;
	@%p23 bra 	$L__BB0_67;
	add.s32 	%r118, %r190, %r6;
	mul.wide.s32 	%rd25, %r118, 4;
	add.s64 	%rd26, %rd3, %rd25;
	mov.b32 	%r119, 0;
	st.global.u32 	[%rd26], %r119;
	bra.uni 	$L__BB0_67;
$L__BB0_56:
	and.b32  	%r69, %r81, 7;
	setp.lt.u32 	%p7, %r81, 8;
	mov.b32 	%r194, 0;
	@%p7 bra 	$L__BB0_59;
	and.b32  	%r194, %r81, 2147483640;
	mov.b32 	%r192, 0;
$L__BB0_58:
	.pragma "nounroll";
	add.s32 	%r100, %r192, %r6;
	mul.wide.s32 	%rd11, %r100, 4;
	add.s64 	%rd12, %rd3, %rd11;
	mov.b32 	%r101, 0;
	st.global.u32 	[%rd12], %r101;
	st.global.u32 	[%rd12+4], %r101;
	st.global.u32 	[%rd12+8], %r101;
	st.global.u32 	[%rd12+12], %r101;
	st.global.u32 	[%rd12+16], %r101;
	st.global.u32 	[%rd12+20], %r101;
	st.global.u32 	[%rd12+24], %r101;
	st.global.u32 	[%rd12+28], %r101;
	add.s32 	%r192, %r192, 8;
	setp.ne.s32 	%p8, %r192, %r194;
	@%p8 bra 	$L__BB0_58;
$L__BB0_59:
	setp.eq.s32 	%p9, %r69, 0;
	@%p9 bra 	$L__BB0_67;
	and.b32  	%r74, %r81, 3;
	setp.lt.u32 	%p10, %r69, 4;
	@%p10 bra 	$L__BB0_62;
	add.s32 	%r102, %r194, %r6;
	mul.wide.s32 	%rd13, %r102, 4;
	add.s64 	%rd14, %rd3, %rd13;
	mov.b32 	%r103, 0;
	st.global.u32 	[%rd14], %r103;
	st.global.u32 	[%rd14+4], %r103;
	st.global.u32 	[%rd14+8], %r103;
	st.global.u32 	[%rd14+12], %r103;
	add.s32 	%r194, %r194, 4;
$L__BB0_62:
	setp.eq.s32 	%p11, %r74, 0;
	@%p11 bra 	$L__BB0_67;
	setp.eq.s32 	%p12, %r74, 1;
	@%p12 bra 	$L__BB0_65;
	add.s32 	%r104, %r194, %r6;
	mul.wide.s32 	%rd15, %r104, 4;
	add.s64 	%rd16, %rd3, %rd15;
	mov.b32 	%r105, 0;
	st.global.u32 	[%rd16], %r105;
	st.global.u32 	[%rd16+4], %r105;
	add.s32 	%r194, %r194, 2;
$L__BB0_65:
	and.b32  	%r106, %r81, 1;
	setp.eq.b32 	%p13, %r106, 1;
	not.pred 	%p14, %p13;
	@%p14 bra 	$L__BB0_67;
	add.s32 	%r107, %r194, %r6;
	mul.wide.s32 	%rd17, %r107, 4;
	add.s64 	%rd18, %rd3, %rd17;
	mov.b32 	%r108, 0;
	st.global.u32 	[%rd18], %r108;
$L__BB0_67:
	ret;

}
	// .globl	_Z34conv2d_backward_weight_bias_kernelPKfS0_PfS1_iiiiiiiii
.visible .entry _Z34conv2d_backward_weight_bias_kernelPKfS0_PfS1_iiiiiiiii(
	.param .u64 .ptr .align 1 _Z34conv2d_backward_weight_bias_kernelPKfS0_PfS1_iiiiiiiii_param_0,
	.param .u64 .ptr .align 1 _Z34conv2d_backward_weight_bias_kernelPKfS0_PfS1_iiiiiiiii_param_1,
	.param .u64 .ptr .align 1 _Z34conv2d_backward_weight_bias_kernelPKfS0_PfS1_iiiiiiiii_param_2,
	.param .u64 .ptr .align 1 _Z34conv2d_backward_weight_bias_kernelPKfS0_PfS1_iiiiiiiii_param_3,
	.param .u32 _Z34conv2d_backward_weight_bias_kernelPKfS0_PfS1_iiiiiiiii_param_4,
	.param .u32 _Z34conv2d_backward_weight_bias_kernelPKfS0_PfS1_iiiiiiiii_param_5,
	.param .u32 _Z34conv2d_backward_weight_bias_kernelPKfS0_PfS1_iiiiiiiii_param_6,
	.param .u32 _Z34conv2d_backward_weight_bias_kernelPKfS0_PfS1_iiiiiiiii_param_7,
	.param .u32 _Z34conv2d_backward_weight_bias_kernelPKfS0_PfS1_iiiiiiiii_param_8,
	.param .u32 _Z34conv2d_backward_weight_bias_kernelPKfS0_PfS1_iiiiiiiii_param_9,
	.param .u32 _Z34conv2d_backward_weight_bias_kernelPKfS0_PfS1_iiiiiiiii_param_10,
	.param .u32 _Z34conv2d_backward_weight_bias_kernelPKfS0_PfS1_iiiiiiiii_param_11,
	.param .u32 _Z34conv2d_backward_weight_bias_kernelPKfS0_PfS1_iiiiiiiii_param_12
)
{
	.reg .pred 	%p<77>;
	.reg .b32 	%r<157>;
	.reg .b32 	%f<186>;
	.reg .b64 	%rd<59>;

	ld.param.u64 	%rd10, [_Z34conv2d_backward_weight_bias_kernelPKfS0_PfS1_iiiiiiiii_param_0];
	ld.param.u64 	%rd11, [_Z34conv2d_backward_weight_bias_kernelPKfS0_PfS1_iiiiiiiii_param_1];
	ld.param.u32 	%r81, [_Z34conv2d_backward_weight_bias_kernelPKfS0_PfS1_iiiiiiiii_param_4];
	ld.param.u32 	%r82, [_Z34conv2d_backward_weight_bias_kernelPKfS0_PfS1_iiiiiiiii_param_5];
	ld.param.u32 	%r83, [_Z34conv2d_backward_weight_bias_kernelPKfS0_PfS1_iiiiiiiii_param_6];
	ld.param.u32 	%r84, [_Z34conv2d_backward_weight_bias_kernelPKfS0_PfS1_iiiiiiiii_param_7];
	ld.param.u32 	%r85, [_Z34conv2d_backward_weight_bias_kernelPKfS0_PfS1_iiiiiiiii_param_8];
	ld.param.u32 	%r86, [_Z34conv2d_backward_weight_bias_kernelPKfS0_PfS1_iiiiiiiii_param_9];
	ld.param.u32 	%r87, [_Z34conv2d_backward_weight_bias_kernelPKfS0_PfS1_iiiiiiiii_param_10];
	ld.param.u32 	%r88, [_Z34conv2d_backward_weight_bias_kernelPKfS0_PfS1_iiiiiiiii_param_11];
	ld.param.u32 	%r89, [_Z34conv2d_backward_weight_bias_kernelPKfS0_PfS1_iiiiiiiii_param_12];
	cvta.to.global.u64 	%rd1, %rd11;
	cvta.to.global.u64 	%rd2, %rd10;
	mov.u32 	%r1, %ctaid.z;
	mov.u32 	%r2, %ctaid.y;
	mov.u32 	%r3, %tid.x;
	div.s32 	%r4, %r3, %r87;
	mul.lo.s32 	%r90, %r4, %r87;
	sub.s32 	%r5, %r3, %r90;
	setp.ge.s32 	%p1, %r4, %r86;
	mov.f32 	%f142, 0f00000000;
	mov.f32 	%f143, 0f00000000;
	@%p1 bra 	$L__BB1_50;
	shl.b32 	%r91, %r88, 1;
	sub.s32 	%r92, %r83, %r86;
	add.s32 	%r93, %r92, %r91;
	div.s32 	%r6, %r93, %r89;
	sub.s32 	%r94, %r84, %r87;
	add.s32 	%r95, %r94, %r91;
	div.s32 	%r7, %r95, %r89;
	setp.lt.s32 	%p2, %r81, 1;
	@%p2 bra 	$L__BB1_48;
	setp.lt.s32 	%p3, %r6, 0;
	or.b32  	%r8, %r2, %r3;
	@%p3 bra 	$L__BB1_48;
	max.s32 	%r97, %r7, 0;
	add.s32 	%r98, %r97, 1;
	and.b32  	%r9, %r98, 7;
	and.b32  	%r10, %r98, -8;
	and.b32  	%r11, %r98, 3;
	and.b32  	%r12, %r97, 3;
	and.b32  	%r13, %r97, 1;
	neg.s32 	%r14, %r10;
	sub.s32 	%r15, %r5, %r88;
	shl.b32 	%r16, %r89, 3;
	mad.lo.s32 	%r99, %r89, 7, %r5;
	sub.s32 	%r17, %r99, %r88;
	mad.lo.s32 	%r100, %r89, 6, %r5;
	sub.s32 	%r18, %r100, %r88;
	mad.lo.s32 	%r101, %r89, 5, %r5;
	sub.s32 	%r19, %r101, %r88;
	shl.b32 	%r102, %r89, 2;
	add.s32 	%r103, %r5, %r102;
	sub.s32 	%r20, %r103, %r88;
	add.s32 	%r104, %r5, %r89;
	sub.s32 	%r21, %r104, %r88;
	shl.b32 	%r105, %r89, 1;
	add.s32 	%r106, %r5, %r105;
	sub.s32 	%r22, %r106, %r88;
	mad.lo.s32 	%r107, %r89, 3, %r5;
	sub.s32 	%r23, %r107, %r88;
	mov.f32 	%f143, 0f00000000;
	mov.b32 	%r141, 0;
	mov.f32 	%f142, %f143;
$L__BB1_4:
	mad.lo.s32 	%r109, %r141, %r85, %r1;
	mad.lo.s32 	%r25, %r109, %r6, %r109;
	mad.lo.s32 	%r110, %r141, %r82, %r2;
	mul.lo.s32 	%r26, %r110, %r83;
	mov.b32 	%r142, 0;
$L__BB1_5:
	mov.u32 	%r27, %r142;
	mul.lo.s32 	%r111, %r27, %r89;
	sub.s32 	%r112, %r111, %r88;
	add.s32 	%r28, %r112, %r4;
	setp.ge.s32 	%p4, %r28, %r83;
	or.b32  	%r113, %r7, %r28;
	shr.u32 	%r114, %r113, 31;
	and.b32  	%r115, %r114, 1;
	setp.eq.b32 	%p5, %r115, 1;
	or.pred  	%p6, %p5, %p4;
	@%p6 bra 	$L__BB1_46;
	setp.lt.s32 	%p7, %r7, 7;
	add.s32 	%r117, %r27, %r25;
	mad.lo.s32 	%r29, %r117, %r7, %r117;
	add.s32 	%r118, %r28, %r26;
	mul.lo.s32 	%r30, %r118, %r84;
	mov.b32 	%r155, 0;
	@%p7 bra 	$L__BB1_25;
	add.s32 	%r151, %r15, %r30;
	add.s32 	%r150, %r17, %r30;
	add.s32 	%r149, %r18, %r30;
	add.s32 	%r148, %r19, %r30;
	mul.wide.s32 	%rd12, %r29, 4;
	add.s64 	%rd13, %rd2, %rd12;
	add.s64 	%rd58, %rd13, 16;
	add.s32 	%r147, %r20, %r30;
	add.s32 	%r145, %r21, %r30;
	add.s32 	%r144, %r22, %r30;
	add.s32 	%r143, %r23, %r30;
	mov.u32 	%r146, %r29;
	mov.u32 	%r152, %r15;
	mov.u32 	%r153, %r14;
$L__BB1_8:
	.pragma "nounroll";
	setp.lt.s32 	%p8, %r152, 0;
	setp.ge.s32 	%p9, %r152, %r84;
	or.pred  	%p10, %p8, %p9;
	@%p10 bra 	$L__BB1_10;
	setp.eq.s32 	%p11, %r8, 0;
	mul.wide.s32 	%rd14, %r146, 4;
	add.s64 	%rd15, %rd2, %rd14;
	ld.global.nc.f32 	%f85, [%rd15];
	mul.wide.s32 	%rd16, %r151, 4;
	add.s64 	%rd17, %rd1, %rd16;
	ld.global.nc.f32 	%f86, [%rd17];
	fma.rn.f32 	%f142, %f85, %f86, %f142;
	add.f32 	%f87, %f143, %f85;
	selp.f32 	%f143, %f87, %f143, %p11;
$L__BB1_10:
	add.s32 	%r50, %r89, %r152;
	setp.lt.s32 	%p12, %r50, 0;
	setp.ge.s32 	%p13, %r50, %r84;
	or.pred  	%p14, %p12, %p13;
	@%p14 bra 	$L__BB1_12;
	setp.eq.s32 	%p15, %r8, 0;
	ld.global.nc.f32 	%f88, [%rd58+-12];
	mul.wide.s32 	%rd18, %r145, 4;
	add.s64 	%rd19, %rd1, %rd18;
	ld.global.nc.f32 	%f89, [%rd19];
	fma.rn.f32 	%f142, %f88, %f89, %f142;
	add.f32 	%f90, %f143, %f88;
	selp.f32 	%f143, %f90, %f143, %p15;
$L__BB1_12:
	add.s32 	%r51, %r89, %r50;
	setp.lt.s32 	%p16, %r51, 0;
	setp.ge.s32 	%p17, %r51, %r84;
	or.pred  	%p18, %p16, %p17;
	@%p18 bra 	$L__BB1_14;
	setp.eq.s32 	%p19, %r8, 0;
	ld.global.nc.f32 	%f91, [%rd58+-8];
	mul.wide.s32 	%rd20, %r144, 4;
	add.s64 	%rd21, %rd1, %rd20;
	ld.global.nc.f32 	%f92, [%rd21];
	fma.rn.f32 	%f142, %f91, %f92, %f142;
	add.f32 	%f93, %f143, %f91;
	selp.f32 	%f143, %f93, %f143, %p19;
$L__BB1_14:
	add.s32 	%r52, %r89, %r51;
	setp.lt.s32 	%p20, %r52, 0;
	setp.ge.s32 	%p21, %r52, %r84;
	or.pred  	%p22, %p20, %p21;
	@%p22 bra 	$L__BB1_16;
	setp.eq.s32 	%p23, %r8, 0;
	ld.global.nc.f32 	%f94, [%rd58+-4];
	mul.wide.s32 	%rd22, %r143, 4;
	add.s64 	%rd23, %rd1, %rd22;
	ld.global.nc.f32 	%f95, [%rd23];
	fma.rn.f32 	%f142, %f94, %f95, %f142;
	add.f32 	%f96, %f143, %f94;
	selp.f32 	%f143, %f96, %f143, %p23;
$L__BB1_16:
	add.s32 	%r53, %r89, %r52;
	setp.lt.s32 	%p24, %r53, 0;
	setp.ge.s32 	%p25, %r53, %r84;
	or.pred  	%p26, %p24, %p25;
	@%p26 bra 	$L__BB1_18;
	setp.eq.s32 	%p27, %r8, 0;
	ld.global.nc.f32 	%f97, [%rd58];
	mul.wide.s32 	%rd24, %r147, 4;
	add.s64 	%rd25, %rd1, %rd24;
	ld.global.nc.f32 	%f98, [%rd25];
	fma.rn.f32 	%f142, %f97, %f98, %f142;
	add.f32 	%f99, %f143, %f97;
	selp.f32 	%f143, %f99, %f143, %p27;
$L__BB1_18:
	add.s32 	%r54, %r89, %r53;
	setp.lt.s32 	%p28, %r54, 0;
	setp.ge.s32 	%p29, %r54, %r84;
	or.pred  	%p30, %p28, %p29;
	@%p30 bra 	$L__BB1_20;
	setp.eq.s32 	%p31, %r8, 0;
	ld.global.nc.f32 	%f100, [%rd58+4];
	mul.wide.s32 	%rd26, %r148, 4;
	add.s64 	%rd27, %rd1, %rd26;
	ld.global.nc.f32 	%f101, [%rd27];
	fma.rn.f32 	%f142, %f100, %f101, %f142;
	add.f32 	%f102, %f143, %f100;
	selp.f32 	%f143, %f102, %f143, %p31;
$L__BB1_20:
	add.s32 	%r55, %r89, %r54;
	setp.lt.s32 	%p32, %r55, 0;
	setp.ge.s32 	%p33, %r55, %r84;
	or.pred  	%p34, %p32, %p33;
	@%p34 bra 	$L__BB1_22;
	setp.eq.s32 	%p35, %r8, 0;
	ld.global.nc.f32 	%f103, [%rd58+8];
	mul.wide.s32 	%rd28, %r149, 4;
	add.s64 	%rd29, %rd1, %rd28;
	ld.global.nc.f32 	%f104, [%rd29];
	fma.rn.f32 	%f142, %f103, %f104, %f142;
	add.f32 	%f105, %f143, %f103;
	selp.f32 	%f143, %f105, %f143, %p35;
$L__BB1_22:
	add.s32 	%r119, %r89, %r55;
	setp.lt.s32 	%p36, %r119, 0;
	setp.ge.s32 	%p37, %r119, %r84;
	or.pred  	%p38, %p36, %p37;
	@%p38 bra 	$L__BB1_24;
	setp.eq.s32 	%p39, %r8, 0;
	ld.global.nc.f32 	%f106, [%rd58+12];
	mul.wide.s32 	%rd30, %r150, 4;
	add.s64 	%rd31, %rd1, %rd30;
	ld.global.nc.f32 	%f107, [%rd31];
	fma.rn.f32 	%f142, %f106, %f107, %f142;
	add.f32 	%f108, %f143, %f106;
	selp.f32 	%f143, %f108, %f143, %p39;
$L__BB1_24:
	add.s32 	%r153, %r153, 8;
	add.s32 	%r152, %r152, %r16;
	add.s32 	%r151, %r151, %r16;
	add.s32 	%r150, %r150, %r16;
	add.s32 	%r149, %r149, %r16;
	add.s32 	%r148, %r148, %r16;
	add.s64 	%rd58, %rd58, 32;
	add.s32 	%r147, %r147, %r16;
	add.s32 	%r146, %r146, 8;
	add.s32 	%r145, %r145, %r16;
	add.s32 	%r144, %r144, %r16;
	add.s32 	%r143, %r143, %r16;
	setp.ne.s32 	%p40, %r153, 0;
	mov.u32 	%r155, %r10;
	@%p40 bra 	$L__BB1_8;
$L__BB1_25:
	setp.eq.s32 	%p41, %r9, 0;
	@%p41 bra 	$L__BB1_46;
	add.s32 	%r120, %r9, -1;
	setp.lt.u32 	%p42, %r120, 3;
	@%p42 bra 	$L__BB1_36;
	mul.lo.s32 	%r121, %r155, %r89;
	sub.s32 	%r122, %r121, %r88;
	add.s32 	%r68, %r122, %r5;
	setp.lt.s32 	%p43, %r68, 0;
	setp.ge.s32 	%p44, %r68, %r84;
	or.pred  	%p45, %p43, %p44;
	add.s32 	%r123, %r155, %r29;
	mul.wide.s32 	%rd32, %r123, 4;
	add.s64 	%rd6, %rd2, %rd32;
	@%p45 bra 	$L__BB1_29;
	setp.eq.s32 	%p46, %r8, 0;
	ld.global.nc.f32 	%f110, [%rd6];
	add.s32 	%r124, %r68, %r30;
	mul.wide.s32 	%rd33, %r124, 4;
	add.s64 	%rd34, %rd1, %rd33;
	ld.global.nc.f32 	%f111, [%rd34];
	fma.rn.f32 	%f142, %f110, %f111, %f142;
	add.f32 	%f112, %f143, %f110;
	selp.f32 	%f143, %f112, %f143, %p46;
$L__BB1_29:
	add.s32 	%r69, %r68, %r89;
	setp.lt.s32 	%p47, %r69, 0;
	setp.ge.s32 	%p48, %r69, %r84;
	or.pred  	%p49, %p47, %p48;
	@%p49 bra 	$L__BB1_31;
	setp.eq.s32 	%p50, %r8, 0;
	ld.global.nc.f32 	%f113, [%rd6+4];
	add.s32 	%r125, %r69, %r30;
	mul.wide.s32 	%rd35, %r125, 4;
	add.s64 	%rd36, %rd1, %rd35;
	ld.global.nc.f32 	%f114, [%rd36];
	fma.rn.f32 	%f142, %f113, %f114, %f142;
	add.f32 	%f115, %f143, %f113;
	selp.f32 	%f143, %f115, %f143, %p50;
$L__BB1_31:
	add.s32 	%r70, %r69, %r89;
	setp.lt.s32 	%p51, %r70, 0;
	setp.ge.s32 	%p52, %r70, %r84;
	or.pred  	%p53, %p51, %p52;
	@%p53 bra 	$L__BB1_33;
	setp.eq.s32 	%p54, %r8, 0;
	ld.global.nc.f32 	%f116, [%rd6+8];
	add.s32 	%r126, %r70, %r30;
	mul.wide.s32 	%rd37, %r126, 4;
	add.s64 	%rd38, %rd1, %rd37;
	ld.global.nc.f32 	%f117, [%rd38];
	fma.rn.f32 	%f142, %f116, %f117, %f142;
	add.f32 	%f118, %f143, %f116;
	selp.f32 	%f143, %f118, %f143, %p54;
$L__BB1_33:
	add.s32 	%r71, %r70, %r89;
	setp.lt.s32 	%p55, %r71, 0;
	setp.ge.s32 	%p56, %r71, %r84;
	or.pred  	%p57, %p55, %p56;
	@%p57 bra 	$L__BB1_35;
	setp.eq.s32 	%p58, %r8, 0;
	ld.global.nc.f32 	%f119, [%rd6+12];
	add.s32 	%r127, %r71, %r30;
	mul.wide.s32 	%rd39, %r127, 4;
	add.s64 	%rd40, %rd1, %rd39;
	ld.global.nc.f32 	%f120, [%rd40];
	fma.rn.f32 	%f142, %f119, %f120, %f142;
	add.f32 	%f121, %f143, %f119;
	selp.f32 	%f143, %f121, %f143, %p58;
$L__BB1_35:
	add.s32 	%r155, %r155, 4;
$L__BB1_36:
	setp.eq.s32 	%p59, %r11, 0;
	@%p59 bra 	$L__BB1_46;
	setp.eq.s32 	%p60, %r12, 0;
	@%p60 bra 	$L__BB1_43;
	mul.lo.s32 	%r128, %r155, %r89;
	sub.s32 	%r129, %r128, %r88;
	add.s32 	%r74, %r129, %r5;
	setp.lt.s32 	%p61, %r74, 0;
	setp.ge.s32 	%p62, %r74, %r84;
	or.pred  	%p63, %p61, %p62;
	add.s32 	%r130, %r155, %r29;
	mul.wide.s32 	%rd41, %r130, 4;
	add.s64 	%rd7, %rd2, %rd41;
	@%p63 bra 	$L__BB1_40;
	setp.eq.s32 	%p64, %r8, 0;
	ld.global.nc.f32 	%f123, [%rd7];
	add.s32 	%r131, %r74, %r30;
	mul.wide.s32 	%rd42, %r131, 4;
	add.s64 	%rd43, %rd1, %rd42;
	ld.global.nc.f32 	%f124, [%rd43];
	fma.rn.f32 	%f142, %f123, %f124, %f142;
	add.f32 	%f125, %f143, %f123;
	selp.f32 	%f143, %f125, %f143, %p64;
$L__BB1_40:
	add.s32 	%r75, %r74, %r89;
	setp.lt.s32 	%p65, %r75, 0;
	setp.ge.s32 	%p66, %r75, %r84;
	or.pred  	%p67, %p65, %p66;
	@%p67 bra 	$L__BB1_42;
	setp.eq.s32 	%p68, %r8, 0;
	ld.global.nc.f32 	%f126, [%rd7+4];
	add.s32 	%r132, %r75, %r30;
	mul.wide.s32 	%rd44, %r132, 4;
	add.s64 	%rd45, %rd1, %rd44;
	ld.global.nc.f32 	%f127, [%rd45];
	fma.rn.f32 	%f142, %f126, %f127, %f142;
	add.f32 	%f128, %f143, %f126;
	selp.f32 	%f143, %f128, %f143, %p68;
$L__BB1_42:
	add.s32 	%r155, %r155, 2;
$L__BB1_43:
	setp.ne.s32 	%p69, %r13, 0;
	@%p69 bra 	$L__BB1_46;
	mul.lo.s32 	%r133, %r155, %r89;
	sub.s32 	%r134, %r133, %r88;
	add.s32 	%r78, %r134, %r5;
	setp.lt.s32 	%p70, %r78, 0;
	setp.ge.s32 	%p71, %r78, %r84;
	or.pred  	%p72, %p70, %p71;
	@%p72 bra 	$L__BB1_46;
	setp.eq.s32 	%p73, %r8, 0;
	add.s32 	%r135, %r155, %r29;
	mul.wide.s32 	%rd46, %r135, 4;
	add.s64 	%rd47, %rd2, %rd46;
	ld.global.nc.f32 	%f129, [%rd47];
	add.s32 	%r136, %r78, %r30;
	mul.wide.s32 	%rd48, %r136, 4;
	add.s64 	%rd49, %rd1, %rd48;
	ld.global.nc.f32 	%f130, [%rd49];
	fma.rn.f32 	%f142, %f129, %f130, %f142;
	add.f32 	%f131, %f143, %f129;
	selp.f32 	%f143, %f131, %f143, %p73;
$L__BB1_46:
	add.s32 	%r142, %r27, 1;
	setp.ne.s32 	%p74, %r27, %r6;
	@%p74 bra 	$L__BB1_5;
	add.s32 	%r141, %r141, 1;
	setp.ne.s32 	%p75, %r141, %r81;
	@%p75 bra 	$L__BB1_4;
$L__BB1_48:
	ld.param.u64 	%rd56, [_Z34conv2d_backward_weight_bias_kernelPKfS0_PfS1_iiiiiiiii_param_2];
	mad.lo.s32 	%r137, %r82, %r1, %r2;
	mad.lo.s32 	%r138, %r86, %r137, %r4;
	mad.lo.s32 	%r139, %r138, %r87, %r5;
	cvta.to.global.u64 	%rd50, %rd56;
	mul.wide.s32 	%rd51, %r139, 4;
	add.s64 	%rd52, %rd50, %rd51;
	atom.global.add.f32 	%f132, [%rd52], %f142;
	or.b32  	%r140, %r2, %r3;
	setp.ne.s32 	%p76, %r140, 0;
	@%p76 bra 	$L__BB1_50;
	ld.param.u64 	%rd57, [_Z34conv2d_backward_weight_bias_kernelPKfS0_PfS1_iiiiiiiii_param_3];
	cvta.to.global.u64 	%rd53, %rd57;
	mul.wide.u32 	%rd54, %r1, 4;
	add.s64 	%rd55, %rd53, %rd54;
	atom.global.add.f32 	%f133, [%rd55], %f143;
$L__BB1_50:
	ret;

}


// ===== COMPILED SASS (sm_100) =====

	.target	sm_100

	.elftype	@"ET_EXEC"


//--------------------- .note.nv.tkinfo           --------------------------
	.section	.note.nv.tkinfo,"",@"SHT_NOTE"
	.sectionflags	@"SHF_NOTE_NV_TKINFO"
	.tkinfo
        /*0018*/ 	.word	0x00000002
        /*0030*/ 	.string	""
        /*0030*/ 	.string	"ptxas"
        /*0030*/ 	.string	"Cuda compilation tools, release 13.0, V13.0.88"
        /*0030*/ 	.string	"Build cuda_13.0.r13.0/compiler.36424714_0"
        /*0030*/ 	.string	"-arch sm_100 -m 64 "



//--------------------- .note.nv.cuinfo           --------------------------
	.section	.note.nv.cuinfo,"",@"SHT_NOTE"
	.sectionflags	@"SHF_NOTE_NV_CUINFO"
        /*0018*/ 	.short	0x0002
        /*001a*/ 	.short	0x0064
        /*001c*/ 	.short	0x0082
	.zero		2


//--------------------- .nv.info                  --------------------------
	.section	.nv.info,"",@"SHT_CUDA_INFO"
	.align	4


	//----- nvinfo : EIATTR_REGCOUNT
	.align		4
        /*0000*/ 	.byte	0x04, 0x2f
        /*0002*/ 	.short	(.L_1 - .L_0)
	.align		4
.L_0:
        /*0004*/ 	.word	index@(_Z28conv2d_backward_input_kernelPKfS0_Pfiiiiiiiii)
        /*0008*/ 	.word	0x00000020


	//----- nvinfo : EIATTR_FRAME_SIZE
	.align		4
.L_1:
        /*000c*/ 	.byte	0x04, 0x11
        /*000e*/ 	.short	(.L_3 - .L_2)
	.align		4
.L_2:
        /*0010*/ 	.word	index@(_Z28conv2d_backward_input_kernelPKfS0_Pfiiiiiiiii)
        /*0014*/ 	.word	0x00000000


	//----- nvinfo : EIATTR_REGCOUNT
	.align		4
.L_3:
        /*0018*/ 	.byte	0x04, 0x2f
        /*001a*/ 	.short	(.L_5 - .L_4)
	.align		4
.L_4:
        /*001c*/ 	.word	index@(_Z34conv2d_backward_weight_bias_kernelPKfS0_PfS1_iiiiiiiii)
        /*0020*/ 	.word	0x00000020


	//----- nvinfo : EIATTR_FRAME_SIZE
	.align		4
.L_5:
        /*0024*/ 	.byte	0x04, 0x11
        /*0026*/ 	.short	(.L_7 - .L_6)
	.align		4
.L_6:
        /*0028*/ 	.word	index@(_Z34conv2d_backward_weight_bias_kernelPKfS0_PfS1_iiiiiiiii)
        /*002c*/ 	.word	0x00000000


	//----- nvinfo : EIATTR_MIN_STACK_SIZE
	.align		4
.L_7:
        /*0030*/ 	.byte	0x04, 0x12
        /*0032*/ 	.short	(.L_9 - .L_8)
	.align		4
.L_8:
        /*0034*/ 	.word	index@(_Z34conv2d_backward_weight_bias_kernelPKfS0_PfS1_iiiiiiiii)
        /*0038*/ 	.word	0x00000000


	//----- nvinfo : EIATTR_MIN_STACK_SIZE
	.align		4
.L_9:
        /*003c*/ 	.byte	0x04, 0x12
        /*003e*/ 	.short	(.L_11 - .L_10)
	.align		4
.L_10:
        /*0040*/ 	.word	index@(_Z28conv2d_backward_input_kernelPKfS0_Pfiiiiiiiii)
        /*0044*/ 	.word	0x00000000
.L_11:


//--------------------- .nv.compat                --------------------------
	.section	.nv.compat,"",@"SHT_CUDA_COMPAT_INFO"
	.align	4
        /*0000*/ 	.byte	0x02, 0x09, 0x00, 0x00, 0x02, 0x02, 0x01, 0x00, 0x02, 0x05, 0x05, 0x00, 0x03, 0x07, 0x01, 0x01
        /*0010*/ 	.byte	0x02, 0x03, 0x00, 0x00, 0x02, 0x06, 0x01, 0x00, 0x04, 0x0b, 0x08, 0x00, 0x09, 0x00, 0x00, 0x00
        /*0020*/ 	.byte	0x00, 0x00, 0x00, 0x00


//--------------------- .nv.info._Z34conv2d_backward_weight_bias_kernelPKfS0_PfS1_iiiiiiiii --------------------------
	.section	.nv.info._Z34conv2d_backward_weight_bias_kernelPKfS0_PfS1_iiiiiiiii,"",@"SHT_CUDA_INFO"
	.sectionflags	@""
	.align	4


	//----- nvinfo : EIATTR_CUDA_API_VERSION
	.align		4
        /*0000*/ 	.byte	0x04, 0x37
        /*0002*/ 	.short	(.L_13 - .L_12)
.L_12:
        /*0004*/ 	.word	0x00000082


	//----- nvinfo : EIATTR_KPARAM_INFO
	.align		4
.L_13:
        /*0008*/ 	.byte	0x04, 0x17
        /*000a*/ 	.short	(.L_15 - .L_14)
.L_14:
        /*000c*/ 	.word	0x00000000
        /*0010*/ 	.short	0x000c
        /*0012*/ 	.short	0x0040
        /*0014*/ 	.byte	0x00, 0xf0, 0x11, 0x00


	//----- nvinfo : EIATTR_KPARAM_INFO
	.align		4
.L_15:
        /*0018*/ 	.byte	0x04, 0x17
        /*001a*/ 	.short	(.L_17 - .L_16)
.L_16:
        /*001c*/ 	.word	0x00000000
        /*0020*/ 	.short	0x000b
        /*0022*/ 	.short	0x003c
        /*0024*/ 	.byte	0x00, 0xf0, 0x11, 0x00


	//----- nvinfo : EIATTR_KPARAM_INFO
	.align		4
.L_17:
        /*0028*/ 	.byte	0x04, 0x17
        /*002a*/ 	.short	(.L_19 - .L_18)
.L_18:
        /*002c*/ 	.word	0x00000000
        /*0030*/ 	.short	0x000a
        /*0032*/ 	.short	0x0038
        /*0034*/ 	.byte	0x00, 0xf0, 0x11, 0x00


	//----- nvinfo : EIATTR_KPARAM_INFO
	.align		4
.L_19:
        /*0038*/ 	.byte	0x04, 0x17
        /*003a*/ 	.short	(.L_21 - .L_20)
.L_20:
        /*003c*/ 	.word	0x00000000
        /*0040*/ 	.short	0x0009
        /*0042*/ 	.short	0x0034
        /*0044*/ 	.byte	0x00, 0xf0, 0x11, 0x00


	//----- nvinfo : EIATTR_KPARAM_INFO
	.align		4
.L_21:
        /*0048*/ 	.byte	0x04, 0x17
        /*004a*/ 	.short	(.L_23 - .L_22)
.L_22:
        /*004c*/ 	.word	0x00000000
        /*0050*/ 	.short	0x0008
        /*0052*/ 	.short	0x0030
        /*0054*/ 	.byte	0x00, 0xf0, 0x11, 0x00


	//----- nvinfo : EIATTR_KPARAM_INFO
	.align		4
.L_23:
        /*0058*/ 	.byte	0x04, 0x17
        /*005a*/ 	.short	(.L_25 - .L_24)
.L_24:
        /*005c*/ 	.word	0x00000000
        /*0060*/ 	.short	0x0007
        /*0062*/ 	.short	0x002c
        /*0064*/ 	.byte	0x00, 0xf0, 0x11, 0x00


	//----- nvinfo : EIATTR_KPARAM_INFO
	.align		4
.L_25:
        /*0068*/ 	.byte	0x04, 0x17
        /*006a*/ 	.short	(.L_27 - .L_26)
.L_26:
        /*006c*/ 	.word	0x00000000
        /*0070*/ 	.short	0x0006
        /*0072*/ 	.short	0x0028
        /*0074*/ 	.byte	0x00, 0xf0, 0x11, 0x00


	//----- nvinfo : EIATTR_KPARAM_INFO
	.align		4
.L_27:
        /*0078*/ 	.byte	0x04, 0x17
        /*007a*/ 	.short	(.L_29 - .L_28)
.L_28:
        /*007c*/ 	.word	0x00000000
        /*0080*/ 	.short	0x0005
        /*0082*/ 	.short	0x0024
        /*0084*/ 	.byte	0x00, 0xf0, 0x11, 0x00


	//----- nvinfo : EIATTR_KPARAM_INFO
	.align		4
.L_29:
        /*0088*/ 	.byte	0x04, 0x17
        /*008a*/ 	.short	(.L_31 - .L_30)
.L_30:
        /*008c*/ 	.word	0x00000000
        /*0090*/ 	.short	0x0004
        /*0092*/ 	.short	0x0020
        /*0094*/ 	.byte	0x00, 0xf0, 0x11, 0x00


	//----- nvinfo : EIATTR_KPARAM_INFO
	.align		4
.L_31:
        /*0098*/ 	.byte	0x04, 0x17
        /*009a*/ 	.short	(.L_33 - .L_32)
.L_32:
        /*009c*/ 	.word	0x00000000
        /*00a0*/ 	.short	0x0003
        /*00a2*/ 	.short	0x0018
        /*00a4*/ 	.byte	0x00, 0xf5, 0x21, 0x00


	//----- nvinfo : EIATTR_KPARAM_INFO
	.align		4
.L_33:
        /*00a8*/ 	.byte	0x04, 0x17
        /*00aa*/ 	.short	(.L_35 - .L_34)
.L_34:
        /*00ac*/ 	.word	0x00000000
        /*00b0*/ 	.short	0x0002
        /*00b2*/ 	.short	0x0010
        /*00b4*/ 	.byte	0x00, 0xf5, 0x21, 0x00


	//----- nvinfo : EIATTR_KPARAM_INFO
	.align		4
.L_35:
        /*00b8*/ 	.byte	0x04, 0x17
        /*00ba*/ 	.short	(.L_37 - .L_36)
.L_36:
        /*00bc*/ 	.word	0x00000000
        /*00c0*/ 	.short	0x0001
        /*00c2*/ 	.short	0x0008
        /*00c4*/ 	.byte	0x00, 0xf5, 0x21, 0x00


	//----- nvinfo : EIATTR_KPARAM_INFO
	.align		4
.L_37:
        /*00c8*/ 	.byte	0x04, 0x17
        /*00ca*/ 	.short	(.L_39 - .L_38)
.L_38:
        /*00cc*/ 	.word	0x00000000
        /*00d0*/ 	.short	0x0000
        /*00d2*/ 	.short	0x0000
        /*00d4*/ 	.byte	0x00, 0xf5, 0x21, 0x00


	//----- nvinfo : EIATTR_SPARSE_MMA_MASK
	.align		4
.L_39:
        /*00d8*/ 	.byte	0x03, 0x50
        /*00da*/ 	.short	0x0000


	//----- nvinfo : EIATTR_MAXREG_COUNT
	.align		4
        /*00dc*/ 	.byte	0x03, 0x1b
        /*00de*/ 	.short	0x00ff


	//----- nvinfo : EIATTR_MERCURY_ISA_VERSION
	.align		4
        /*00e0*/ 	.byte	0x03, 0x5f
        /*00e2*/ 	.short	0x0101


	//----- nvinfo : EIATTR_VRC_CTA_INIT_COUNT
	.align		4
        /*00e4*/ 	.byte	0x02, 0x4a
	.zero		1
	.zero		1


	//----- nvinfo : EIATTR_EXIT_INSTR_OFFSETS
	.align		4
        /*00e8*/ 	.byte	0x04, 0x1c
        /*00ea*/ 	.short	(.L_41 - .L_40)


	//   ....[0]....
.L_40:
        /*00ec*/ 	.word	0x000001d0


	//   ....[1]....
        /*00f0*/ 	.word	0x00001940


	//   ....[2]....
        /*00f4*/ 	.word	0x000019a0


	//----- nvinfo : EIATTR_CRS_STACK_SIZE
	.align		4
.L_41:
        /*00f8*/ 	.byte	0x04, 0x1e
        /*00fa*/ 	.short	(.L_43 - .L_42)
.L_42:
        /*00fc*/ 	.word	0x00000000


	//----- nvinfo : EIATTR_CBANK_PARAM_SIZE
	.align		4
.L_43:
        /*0100*/ 	.byte	0x03, 0x19
        /*0102*/ 	.short	0x0044


	//----- nvinfo : EIATTR_PARAM_CBANK
	.align		4
        /*0104*/ 	.byte	0x04, 0x0a
        /*0106*/ 	.short	(.L_45 - .L_44)
	.align		4
.L_44:
        /*0108*/ 	.word	index@(.nv.constant0._Z34conv2d_backward_weight_bias_kernelPKfS0_PfS1_iiiiiiiii)
        /*010c*/ 	.short	0x0380
        /*010e*/ 	.short	0x0044


	//----- nvinfo : EIATTR_SW_WAR
	.align		4
.L_45:
        /*0110*/ 	.byte	0x04, 0x36
        /*0112*/ 	.short	(.L_47 - .L_46)
.L_46:
        /*0114*/ 	.word	0x00000008
.L_47:


//--------------------- .nv.info._Z28conv2d_backward_input_kernelPKfS0_Pfiiiiiiiii --------------------------
	.section	.nv.info._Z28conv2d_backward_input_kernelPKfS0_Pfiiiiiiiii,"",@"SHT_CUDA_INFO"
	.sectionflags	@""
	.align	4


	//----- nvinfo : EIATTR_CUDA_API_VERSION
	.align		4
        /*0000*/ 	.byte	0x04, 0x37
        /*0002*/ 	.short	(.L_49 - .L_48)
.L_48:
        /*0004*/ 	.word	0x00000082


	//----- nvinfo : EIATTR_KPARAM_INFO
	.align		4
.L_49:
        /*0008*/ 	.byte	0x04, 0x17
        /*000a*/ 	.short	(.L_51 - .L_50)
.L_50:
        /*000c*/ 	.word	0x00000000
        /*0010*/ 	.short	0x000b
        /*0012*/ 	.short	0x0038
        /*0014*/ 	.byte	0x00, 0xf0, 0x11, 0x00


	//----- nvinfo : EIATTR_KPARAM_INFO
	.align		4
.L_51:
        /*0018*/ 	.byte	0x04, 0x17
        /*001a*/ 	.short	(.L_53 - .L_52)
.L_52:
        /*001c*/ 	.word	0x00000000
        /*0020*/ 	.short	0x000a
        /*0022*/ 	.short	0x0034
        /*0024*/ 	.byte	0x00, 0xf0, 0x11, 0x00


	//----- nvinfo : EIATTR_KPARAM_INFO
	.align		4
.L_53:
        /*0028*/ 	.byte	0x04, 0x17
        /*002a*/ 	.short	(.L_55 - .L_54)
.L_54:
        /*002c*/ 	.word	0x00000000
        /*0030*/ 	.short	0x0009
        /*0032*/ 	.short	0x0030
        /*0034*/ 	.byte	0x00, 0xf0, 0x11, 0x00


	//----- nvinfo : EIATTR_KPARAM_INFO
	.align		4
.L_55:
        /*0038*/ 	.byte	0x04, 0x17
        /*003a*/ 	.short	(.L_57 - .L_56)
.L_56:
        /*003c*/ 	.word	0x00000000
        /*0040*/ 	.short	0x0008
        /*0042*/ 	.short	0x002c
        /*0044*/ 	.byte	0x00, 0xf0, 0x11, 0x00


	//----- nvinfo : EIATTR_KPARAM_INFO
	.align		4
.L_57:
        /*0048*/ 	.byte	0x04, 0x17
        /*004a*/ 	.short	(.L_59 - .L_58)
.L_58:
        /*004c*/ 	.word	0x00000000
        /*0050*/ 	.short	0x0007
        /*0052*/ 	.short	0x0028
        /*0054*/ 	.byte	0x00, 0xf0, 0x11, 0x00


	//----- nvinfo : EIATTR_KPARAM_INFO
	.align		4
.L_59:
        /*0058*/ 	.byte	0x04, 0x17
        /*005a*/ 	.short	(.L_61 - .L_60)
.L_60:
        /*005c*/ 	.word	0x00000000
        /*0060*/ 	.short	0x0006
        /*0062*/ 	.short	0x0024
        /*0064*/ 	.byte	0x00, 0xf0, 0x11, 0x00


	//----- nvinfo : EIATTR_KPARAM_INFO
	.align		4
.L_61:
        /*0068*/ 	.byte	0x04, 0x17
        /*006a*/ 	.short	(.L_63 - .L_62)
.L_62:
        /*006c*/ 	.word	0x00000000
        /*0070*/ 	.short	0x0005
        /*0072*/ 	.short	0x0020
        /*0074*/ 	.byte	0x00, 0xf0, 0x11, 0x00


	//----- nvinfo : EIATTR_KPARAM_INFO
	.align		4
.L_63:
        /*0078*/ 	.byte	0x04, 0x17
        /*007a*/ 	.short	(.L_65 - .L_64)
.L_64:
        /*007c*/ 	.word	0x00000000
        /*0080*/ 	.short	0x0004
        /*0082*/ 	.short	0x001c
        /*0084*/ 	.byte	0x00, 0xf0, 0x11, 0x00


	//----- nvinfo : EIATTR_KPARAM_INFO
	.align		4
.L_65:
        /*0088*/ 	.byte	0x04, 0x17
        /*008a*/ 	.short	(.L_67 - .L_66)
.L_66:
        /*008c*/ 	.word	0x00000000
        /*0090*/ 	.short	0x0003
        /*0092*/ 	.short	0x0018
        /*0094*/ 	.byte	0x00, 0xf0, 0x11, 0x00


	//----- nvinfo : EIATTR_KPARAM_INFO
	.align		4
.L_67:
        /*0098*/ 	.byte	0x04, 0x17
        /*009a*/ 	.short	(.L_69 - .L_68)
.L_68:
        /*009c*/ 	.word	0x00000000
        /*00a0*/ 	.short	0x0002
        /*00a2*/ 	.short	0x0010
        /*00a4*/ 	.byte	0x00, 0xf5, 0x21, 0x00


	//----- nvinfo : EIATTR_KPARAM_INFO
	.align		4
.L_69:
        /*00a8*/ 	.byte	0x04, 0x17
        /*00aa*/ 	.short	(.L_71 - .L_70)
.L_70:
        /*00ac*/ 	.word	0x00000000
        /*00b0*/ 	.short	0x0001
        /*00b2*/ 	.short	0x0008
        /*00b4*/ 	.byte	0x00, 0xf5, 0x21, 0x00


	//----- nvinfo : EIATTR_KPARAM_INFO
	.align		4
.L_71:
        /*00b8*/ 	.byte	0x04, 0x17
        /*00ba*/ 	.short	(.L_73 - .L_72)
.L_72:
        /*00bc*/ 	.word	0x00000000
        /*00c0*/ 	.short	0x0000
        /*00c2*/ 	.short	0x0000
        /*00c4*/ 	.byte	0x00, 0xf5, 0x21, 0x00


	//----- nvinfo : EIATTR_SPARSE_MMA_MASK
	.align		4
.L_73:
        /*00c8*/ 	.byte	0x03, 0x50
        /*00ca*/ 	.short	0x0000


	//----- nvinfo : EIATTR_MAXREG_COUNT
	.align		4
        /*00cc*/ 	.byte	0x03, 0x1b
        /*00ce*/ 	.short	0x00ff


	//----- nvinfo : EIATTR_MERCURY_ISA_VERSION
	.align		4
        /*00d0*/ 	.byte	0x03, 0x5f
        /*00d2*/ 	.short	0x0101


	//----- nvinfo : EIATTR_VRC_CTA_INIT_COUNT
	.align		4
        /*00d4*/ 	.byte	0x02, 0x4a
	.zero		1
	.zero		1


	//----- nvinfo : EIATTR_EXIT_INSTR_OFFSETS
	.align		4
        /*00d8*/ 	.byte	0x04, 0x1c
        /*00da*/ 	.short	(.L_75 - .L_74)


	//   ....[0]....
.L_74:
        /*00dc*/ 	.word	0x000000e0


	//   ....[1]....
        /*00e0*/ 	.word	0x00002630


	//   ....[2]....
        /*00e4*/ 	.word	0x000027b0


	//   ....[3]....
        /*00e8*/ 	.word	0x00002880


	//   ....[4]....
        /*00ec*/ 	.word	0x00002910


	//   ....[5]....
        /*00f0*/ 	.word	0x00002970


	//   ....[6]....
        /*00f4*/ 	.word	0x00002ad0


	//   ....[7]....
        /*00f8*/ 	.word	0x00002ba0


	//   ....[8]....
        /*00fc*/ 	.word	0x00002c30


	//   ....[9]....
        /*0100*/ 	.word	0x00002c90


	//----- nvinfo : EIATTR_CRS_STACK_SIZE
	.align		4
.L_75:
        /*0104*/ 	.byte	0x04, 0x1e
        /*0106*/ 	.short	(.L_77 - .L_76)
.L_76:
        /*0108*/ 	.word	0x00000000


	//----- nvinfo : EIATTR_CBANK_PARAM_SIZE
	.align		4
.L_77:
        /*010c*/ 	.byte	0x03, 0x19
        /*010e*/ 	.short	0x003c


	//----- nvinfo : EIATTR_PARAM_CBANK
	.align		4
        /*0110*/ 	.byte	0x04, 0x0a
        /*0112*/ 	.short	(.L_79 - .L_78)
	.align		4
.L_78:
        /*0114*/ 	.word	index@(.nv.constant0._Z28conv2d_backward_input_kernelPKfS0_Pfiiiiiiiii)
        /*0118*/ 	.short	0x0380
        /*011a*/ 	.short	0x003c


	//----- nvinfo : EIATTR_SW_WAR
	.align		4
.L_79:
        /*011c*/ 	.byte	0x04, 0x36
        /*011e*/ 	.short	(.L_81 - .L_80)
.L_80:
        /*0120*/ 	.word	0x00000008
.L_81:


//--------------------- .nv.callgraph             --------------------------
	.section	.nv.callgraph,"",@"SHT_CUDA_CALLGRAPH"
	.align	4
	.sectionentsize	8
	.align		4
        /*0000*/ 	.word	0x00000000
	.align		4
        /*0004*/ 	.word	0xffffffff
	.align		4
        /*0008*/ 	.word	0x00000000
	.align		4
        /*000c*/ 	.word	0xfffffffe
	.align		4
        /*0010*/ 	.word	0x00000000
	.align		4
        /*0014*/ 	.word	0xfffffffd
	.align		4
        /*0018*/ 	.word	0x00000000
	.align		4
        /*001c*/ 	.word	0xfffffffc


//--------------------- .text._Z34conv2d_backward_weight_bias_kernelPKfS0_PfS1_iiiiiiiii --------------------------
	.section	.text._Z34conv2d_backward_weight_bias_kernelPKfS0_PfS1_iiiiiiiii,"ax",@progbits
	.align	128
        .global         _Z34conv2d_backward_weight_bias_kernelPKfS0_PfS1_iiiiiiiii
        .type           _Z34conv2d_backward_weight_bias_kernelPKfS0_PfS1_iiiiiiiii,@function
        .size           _Z34conv2d_backward_weight_bias_kernelPKfS0_PfS1_iiiiiiiii,(.L_x_38 - _Z34conv2d_backward_weight_bias_kernelPKfS0_PfS1_iiiiiiiii)
        .other          _Z34conv2d_backward_weight_bias_kernelPKfS0_PfS1_iiiiiiiii,@"STO_CUDA_ENTRY STV_DEFAULT"
_Z34conv2d_backward_weight_bias_kernelPKfS0_PfS1_iiiiiiiii:
.text._Z34conv2d_backward_weight_bias_kernelPKfS0_PfS1_iiiiiiiii:
[----:B------:R-:W-:Y:S08]  /*0000*/  LDC R1, c[0x0][0x37c] ;  /* 0x0000df00ff017b82 */ /* 0x000ff00000000800 */
[----:B------:R-:W0:Y:S01]  /*0010*/  LDC R2, c[0x0][0x3b8] ;  /* 0x0000ee00ff027b82 */ /* 0x000e220000000800 */
[----:B------:R-:W1:Y:S01]  /*0020*/  S2R R5, SR_TID.X ;  /* 0x0000000000057919 */ /* 0x000e620000002100 */
[----:B------:R-:W2:Y:S01]  /*0030*/  LDCU UR4, c[0x0][0x3b4] ;  /* 0x00007680ff0477ac */ /* 0x000ea20008000800 */
[----:B0-----:R-:W-:-:S04]  /*0040*/  IABS R4, R2 ;  /* 0x0000000200047213 */ /* 0x001fc80000000000 */
[----:B------:R-:W0:Y:S01]  /*0050*/  I2F.RP R0, R4 ;  /* 0x0000000400007306 */ /* 0x000e220000209400 */
[----:B-1----:R-:W-:-:S07]  /*0060*/  IABS R8, R5 ;  /* 0x0000000500087213 */ /* 0x002fce0000000000 */
[----:B0-----:R-:W0:Y:S02]  /*0070*/  MUFU.RCP R0, R0 ;  /* 0x0000000000007308 */ /* 0x001e240000001000 */
[----:B0-----:R-:W-:-:S06]  /*0080*/  IADD3 R6, PT, PT, R0, 0xffffffe, RZ ;  /* 0x0ffffffe00067810 */ /* 0x001fcc0007ffe0ff */
[----:B------:R0:W1:Y:S02]  /*0090*/  F2I.FTZ.U32.TRUNC.NTZ R7, R6 ;  /* 0x0000000600077305 */ /* 0x000064000021f000 */
[----:B0-----:R-:W-:Y:S02]  /*00a0*/  HFMA2 R6, -RZ, RZ, 0, 0 ;  /* 0x00000000ff067431 */ /* 0x001fe400000001ff */
[----:B-1----:R-:W-:-:S04]  /*00b0*/  IMAD.MOV R3, RZ, RZ, -R7 ;  /* 0x000000ffff037224 */ /* 0x002fc800078e0a07 */
[----:B------:R-:W-:-:S04]  /*00c0*/  IMAD R3, R3, R4, RZ ;  /* 0x0000000403037224 */ /* 0x000fc800078e02ff */
[----:B------:R-:W-:-:S04]  /*00d0*/  IMAD.HI.U32 R7, R7, R3, R6 ;  /* 0x0000000307077227 */ /* 0x000fc800078e0006 */
[----:B------:R-:W-:-:S04]  /*00e0*/  IMAD.MOV.U32 R3, RZ, RZ, R8 ;  /* 0x000000ffff037224 */ /* 0x000fc800078e0008 */
[----:B------:R-:W-:-:S05]  /*00f0*/  IMAD.HI.U32 R0, R7, R3, RZ ;  /* 0x0000000307007227 */ /* 0x000fca00078e00ff */
[----:B------:R-:W-:-:S05]  /*0100*/  IADD3 R7, PT, PT, -R0, RZ, RZ ;  /* 0x000000ff00077210 */ /* 0x000fca0007ffe1ff */
[----:B------:R-:W-:-:S05]  /*0110*/  IMAD R3, R4, R7, R3 ;  /* 0x0000000704037224 */ /* 0x000fca00078e0203 */
[----:B------:R-:W-:-:S13]  /*0120*/  ISETP.GT.U32.AND P1, PT, R4, R3, PT ;  /* 0x000000030400720c */ /* 0x000fda0003f24070 */
[----:B------:R-:W-:Y:S01]  /*0130*/  @!P1 IMAD.IADD R3, R3, 0x1, -R4 ;  /* 0x0000000103039824 */ /* 0x000fe200078e0a04 */
[----:B------:R-:W-:Y:S02]  /*0140*/  @!P1 IADD3 R0, PT, PT, R0, 0x1, RZ ;  /* 0x0000000100009810 */ /* 0x000fe40007ffe0ff */
[----:B------:R-:W-:Y:S02]  /*0150*/  ISETP.NE.AND P1, PT, R2, RZ, PT ;  /* 0x000000ff0200720c */ /* 0x000fe40003f25270 */
[----:B------:R-:W-:Y:S02]  /*0160*/  ISETP.GE.U32.AND P0, PT, R3, R4, PT ;  /* 0x000000040300720c */ /* 0x000fe40003f06070 */
[----:B------:R-:W-:-:S04]  /*0170*/  LOP3.LUT R3, R5, R2, RZ, 0x3c, !PT ;  /* 0x0000000205037212 */ /* 0x000fc800078e3cff */
[----:B------:R-:W-:-:S07]  /*0180*/  ISETP.GE.AND P2, PT, R3, RZ, PT ;  /* 0x000000ff0300720c */ /* 0x000fce0003f46270 */
[----:B------:R-:W-:-:S06]  /*0190*/  @P0 VIADD R0, R0, 0x1 ;  /* 0x0000000100000836 */ /* 0x000fcc0000000000 */
[----:B------:R-:W-:Y:S02]  /*01a0*/  @!P2 IADD3 R0, PT, PT, -R0, RZ, RZ ;  /* 0x000000ff0000a210 */ /* 0x000fe40007ffe1ff */
[----:B------:R-:W-:-:S04]  /*01b0*/  @!P1 LOP3.LUT R0, RZ, R2, RZ, 0x33, !PT ;  /* 0x00000002ff009212 */ /* 0x000fc800078e33ff */
[----:B--2---:R-:W-:-:S13]  /*01c0*/  ISETP.GE.AND P0, PT, R0, UR4, PT ;  /* 0x0000000400007c0c */ /* 0x004fda000bf06270 */
[----:B------:R-:W-:Y:S05]  /*01d0*/  @P0 EXIT ;  /* 0x000000000000094d */ /* 0x000fea0003800000 */
[----:B------:R-:W0:Y:S01]  /*01e0*/  LDC R7, c[0x0][0x3c0] ;  /* 0x0000f000ff077b82 */ /* 0x000e220000000800 */
[----:B------:R-:W1:Y:S01]  /*01f0*/  LDCU UR5, c[0x0][0x3a8] ;  /* 0x00007500ff0577ac */ /* 0x000e620008000800 */
[----:B------:R-:W2:Y:S06]  /*0200*/  LDCU UR9, c[0x0][0x3a0] ;  /* 0x00007400ff0977ac */ /* 0x000eac0008000800 */
[----:B------:R-:W3:Y:S01]  /*0210*/  LDC R9, c[0x0][0x3ac] ;  /* 0x0000eb00ff097b82 */ /* 0x000ee20000000800 */
[----:B------:R-:W4:Y:S07]  /*0220*/  LDCU.64 UR12, c[0x0][0x358] ;  /* 0x00006b00ff0c77ac */ /* 0x000f2e0008000a00 */
[----:B------:R-:W5:Y:S01]  /*0230*/  LDC R8, c[0x0][0x3bc] ;  /* 0x0000ef00ff087b82 */ /* 0x000f620000000800 */
[----:B-1----:R-:W-:Y:S01]  /*0240*/  UIADD3 UR4, UPT, UPT, -UR4, UR5, URZ ;  /* 0x0000000504047290 */ /* 0x002fe2000fffe1ff */
[----:B0-----:R-:W-:-:S06]  /*0250*/  IABS R12, R7 ;  /* 0x00000007000c7213 */ /* 0x001fcc0000000000 */
[----:B------:R-:W0:Y:S01]  /*0260*/  S2UR UR11, SR_CTAID.Z ;  /* 0x00000000000b79c3 */ /* 0x000e220000002700 */
[----:B------:R-:W1:Y:S01]  /*0270*/  I2F.RP R3, R12 ;  /* 0x0000000c00037306 */ /* 0x000e620000209400 */
[----:B---3--:R-:W-:-:S06]  /*0280*/  IADD3 R9, PT, PT, -R2, R9, RZ ;  /* 0x0000000902097210 */ /* 0x008fcc0007ffe1ff */
[----:B------:R-:W3:Y:S01]  /*0290*/  S2UR UR14, SR_CTAID.Y ;  /* 0x00000000000e79c3 */ /* 0x000ee20000002600 */
[C---:B-----5:R-:W-:Y:S01]  /*02a0*/  IMAD R6, R8.reuse, 0x2, R9 ;  /* 0x0000000208067824 */ /* 0x060fe200078e0209 */
[----:B------:R-:W-:Y:S01]  /*02b0*/  LEA R4, R8, UR4, 0x1 ;  /* 0x0000000408047c11 */ /* 0x000fe2000f8e08ff */
[----:B-1----:R-:W1:Y:S03]  /*02c0*/  MUFU.RCP R3, R3 ;  /* 0x0000000300037308 */ /* 0x002e660000001000 */
[----:B------:R-:W-:Y:S02]  /*02d0*/  IABS R9, R6 ;  /* 0x0000000600097213 */ /* 0x000fe40000000000 */
[----:B------:R-:W-:Y:S01]  /*02e0*/  LOP3.LUT R6, R6, R7, RZ, 0x3c, !PT ;  /* 0x0000000706067212 */ /* 0x000fe200078e3cff */
[----:B-1----:R-:W-:-:S04]  /*02f0*/  VIADD R10, R3, 0xffffffe ;  /* 0x0ffffffe030a7836 */ /* 0x002fc80000000000 */
[----:B------:R1:W5:Y:S02]  /*0300*/  F2I.FTZ.U32.TRUNC.NTZ R11, R10 ;  /* 0x0000000a000b7305 */ /* 0x000364000021f000 */
[----:B-1----:R-:W-:-:S04]  /*0310*/  MOV R10, RZ ;  /* 0x000000ff000a7202 */ /* 0x002fc80000000f00 */
[----:B------:R-:W-:Y:S02]  /*0320*/  R2UR UR6, R10 ;  /* 0x000000000a0672ca */ /* 0x000fe400000e0000 */
[----:B-----5:R-:W-:Y:S01]  /*0330*/  R2UR UR7, R11 ;  /* 0x000000000b0772ca */ /* 0x020fe200000e0000 */
[----:B------:R-:W-:-:S04]  /*0340*/  IMAD.MOV R13, RZ, RZ, -R11 ;  /* 0x000000ffff0d7224 */ /* 0x000fc800078e0a0b */
[----:B------:R-:W-:-:S08]  /*0350*/  IMAD R3, R13, R12, RZ ;  /* 0x0000000c0d037224 */ /* 0x000fd000078e02ff */
[----:B------:R-:W-:Y:S01]  /*0360*/  IMAD.HI.U32 R3, R11, R3, UR6 ;  /* 0x000000060b037e27 */ /* 0x000fe2000f8e0003 */
[----:B------:R-:W-:-:S04]  /*0370*/  R2UR UR7, R9 ;  /* 0x00000000090772ca */ /* 0x000fc800000e0000 */
[----:B------:R-:W-:Y:S02]  /*0380*/  R2UR UR4, R3 ;  /* 0x00000000030472ca */ /* 0x000fe400000e0000 */
[----:B------:R-:W-:Y:S02]  /*0390*/  IABS R3, R4 ;  /* 0x0000000400037213 */ /* 0x000fe40000000000 */
[----:B------:R-:W-:-:S09]  /*03a0*/  LOP3.LUT R4, R4, R7, RZ, 0x3c, !PT ;  /* 0x0000000704047212 */ /* 0x000fd200078e3cff */
[----:B------:R-:W-:Y:S01]  /*03b0*/  IMAD.HI.U32 R10, R3, UR4, RZ ;  /* 0x00000004030a7c27 */ /* 0x000fe2000f8e00ff */
[----:B------:R-:W-:-:S04]  /*03c0*/  UIMAD.WIDE.U32 UR4, UR4, UR7, URZ ;  /* 0x00000007040472a5 */ /* 0x000fc8000f8e00ff */
[----:B------:R-:W-:-:S03]  /*03d0*/  IADD3 R9, PT, PT, -R10, RZ, RZ ;  /* 0x000000ff0a097210 */ /* 0x000fc60007ffe1ff */
[----:B------:R-:W-:Y:S02]  /*03e0*/  UMOV UR6, UR5 ;  /* 0x0000000500067c82 */ /* 0x000fe40008000000 */
[----:B------:R-:W-:Y:S02]  /*03f0*/  IMAD R3, R12, R9, R3 ;  /* 0x000000090c037224 */ /* 0x000fe400078e0203 */
[----:B------:R-:W-:-:S03]  /*0400*/  IMAD R9, RZ, RZ, -UR6 ;  /* 0x80000006ff097e24 */ /* 0x000fc6000f8e02ff */
[C---:B------:R-:W-:Y:S01]  /*0410*/  ISETP.GT.U32.AND P1, PT, R12.reuse, R3, PT ;  /* 0x000000030c00720c */ /* 0x040fe20003f24070 */
[----:B------:R-:W-:-:S05]  /*0420*/  IMAD R9, R12, R9, UR7 ;  /* 0x000000070c097e24 */ /* 0x000fca000f8e0209 */
[----:B------:R-:W-:-:S07]  /*0430*/  ISETP.GT.U32.AND P2, PT, R12, R9, PT ;  /* 0x000000090c00720c */ /* 0x000fce0003f44070 */
[----:B------:R-:W-:Y:S01]  /*0440*/  @!P1 IADD3 R3, PT, PT, R3, -R12, RZ ;  /* 0x8000000c03039210 */ /* 0x000fe20007ffe0ff */
[----:B------:R-:W-:-:S03]  /*0450*/  @!P1 VIADD R10, R10, 0x1 ;  /* 0x000000010a0a9836 */ /* 0x000fc60000000000 */
[----:B------:R-:W-:Y:S02]  /*0460*/  ISETP.GE.U32.AND P0, PT, R3, R12, PT ;  /* 0x0000000c0300720c */ /* 0x000fe40003f06070 */
[----:B------:R-:W-:Y:S01]  /*0470*/  VOTEU.ANY UP1, P2 ;  /* 0x0000000000ff7886 */ /* 0x000fe20001020100 */
[----:B------:R-:W-:-:S04]  /*0480*/  PLOP3.LUT P2, PT, PT, PT, UP1, 0x80, 0x8 ;  /* 0x000000000008781c */ /* 0x000fc80003f4f018 */
[----:B------:R-:W-:-:S06]  /*0490*/  @!UP1 UIADD3 UR6, UPT, UPT, UR6, 0x1, URZ ;  /* 0x0000000106069890 */ /* 0x000fcc000fffe0ff */
[----:B------:R-:W-:Y:S02]  /*04a0*/  @P0 IADD3 R10, PT, PT, R10, 0x1, RZ ;  /* 0x000000010a0a0810 */ /* 0x000fe40007ffe0ff */
[----:B------:R-:W-:Y:S01]  /*04b0*/  ISETP.GE.AND P0, PT, R4, RZ, PT ;  /* 0x000000ff0400720c */ /* 0x000fe20003f06270 */
[----:B------:R-:W-:Y:S01]  /*04c0*/  @!P2 IMAD.IADD R9, R9, 0x1, -R12 ;  /* 0x000000010909a824 */ /* 0x000fe200078e0a0c */
[----:B------:R-:W-:Y:S02]  /*04d0*/  R2UR UR4, R10 ;  /* 0x000000000a0472ca */ /* 0x000fe400000e0000 */
[----:B------:R-:W-:Y:S02]  /*04e0*/  ISETP.GE.AND P2, PT, R6, RZ, PT ;  /* 0x000000ff0600720c */ /* 0x000fe40003f46270 */
[----:B------:R-:W-:Y:S02]  /*04f0*/  ISETP.GE.U32.AND P1, PT, R9, R12, PT ;  /* 0x0000000c0900720c */ /* 0x000fe40003f26070 */
[----:B------:R-:W-:-:S04]  /*0500*/  LOP3.LUT R4, RZ, R7, RZ, 0x33, !PT ;  /* 0x00000007ff047212 */ /* 0x000fc800078e33ff */
[----:B------:R-:W-:Y:S01]  /*0510*/  R2UR UR5, R4 ;  /* 0x00000000040572ca */ /* 0x000fe200000e0000 */
[----:B------:R-:W-:Y:S02]  /*0520*/  IMAD.MOV.U32 R4, RZ, RZ, RZ ;  /* 0x000000ffff047224 */ /* 0x000fe400078e00ff */
[----:B------:R-:W-:-:S04]  /*0530*/  @!P0 IADD3 R3, PT, PT, RZ, -UR4, RZ ;  /* 0x80000004ff038c10 */ /* 0x000fc8000fffe0ff */
[----:B------:R-:W-:Y:S01]  /*0540*/  VOTEU.ANY UP0, P1 ;  /* 0x0000000000ff7886 */ /* 0x000fe20000800100 */
[----:B------:R-:W-:Y:S02]  /*0550*/  ISETP.NE.AND P1, PT, R7, RZ, PT ;  /* 0x000000ff0700720c */ /* 0x000fe40003f25270 */
[----:B------:R-:W-:Y:S01]  /*0560*/  @!P0 R2UR UR4, R3 ;  /* 0x00000000030482ca */ /* 0x000fe200000e0000 */
[----:B------:R-:W-:Y:S01]  /*0570*/  IMAD.MOV R3, RZ, RZ, -R0 ;  /* 0x000000ffff037224 */ /* 0x000fe200078e0a00 */
[----:B------:R-:W-:Y:S01]  /*0580*/  @UP0 UIADD3 UR6, UPT, UPT, UR6, 0x1, URZ ;  /* 0x0000000106060890 */ /* 0x000fe2000fffe0ff */
[----:B------:R-:W-:Y:S02]  /*0590*/  VOTEU.ANY UP0, P2 ;  /* 0x0000000000ff7886 */ /* 0x000fe40001000100 */
[----:B------:R-:W-:Y:S01]  /*05a0*/  IMAD R2, R2, R3, R5 ;  /* 0x0000000302027224 */ /* 0x000fe200078e0205 */
[----:B------:R-:W-:Y:S02]  /*05b0*/  MOV R3, RZ ;  /* 0x000000ff00037202 */ /* 0x000fe40000000f00 */
[----:B------:R-:W-:-:S03]  /*05c0*/  @!UP0 UIADD3 UR6, UPT, UPT, -UR6, URZ, URZ ;  /* 0x000000ff06068290 */ /* 0x000fc6000fffe1ff */
[----:B------:R-:W-:Y:S02]  /*05d0*/  VOTEU.ANY UP0, P1 ;  /* 0x0000000000ff7886 */ /* 0x000fe40000800100 */
[----:B------:R-:W-:Y:S02]  /*05e0*/  USEL UR7, UR5, UR4, !UP0 ;  /* 0x0000000405077287 */ /* 0x000fe4000c000000 */
[----:B------:R-:W-:Y:S02]  /*05f0*/  USEL UR8, UR5, UR6, !UP0 ;  /* 0x0000000605087287 */ /* 0x000fe4000c000000 */
[----:B--2---:R-:W-:-:S09]  /*0600*/  UISETP.GE.AND UP0, UPT, UR9, 0x1, UPT ;  /* 0x000000010900788c */ /* 0x004fd2000bf06270 */
[----:B0--34-:R-:W-:Y:S05]  /*0610*/  BRA.U !UP0, `(.L_x_0) ;  /* 0x0000001108987547 */ /* 0x019fea000b800000 */
[----:B------:R-:W-:-:S09]  /*0620*/  UISETP.GE.AND UP0, UPT, UR7, URZ, UPT ;  /* 0x000000ff0700728c */ /* 0x000fd2000bf06270 */
[----:B------:R-:W-:Y:S05]  /*0630*/  BRA.U !UP0, `(.L_x_0) ;  /* 0x0000001108907547 */ /* 0x000fea000b800000 */
[C---:B------:R-:W-:Y:S01]  /*0640*/  LEA R3, R7.reuse, R2, 0x1 ;  /* 0x0000000207037211 */ /* 0x040fe200078e08ff */
[----:B------:R-:W-:Y:S01]  /*0650*/  IMAD R7, R7, 0x3, R2 ;  /* 0x0000000307077824 */ /* 0x000fe200078e0202 */
[----:B------:R-:W-:Y:S01]  /*0660*/  LOP3.LUT R5, R5, UR14, RZ, 0xfc, !PT ;  /* 0x0000000e05057c12 */ /* 0x000fe2000f8efcff */
[----:B------:R-:W-:Y:S01]  /*0670*/  IMAD.MOV.U32 R4, RZ, RZ, RZ ;  /* 0x000000ffff047224 */ /* 0x000fe200078e00ff */
[----:B------:R-:W-:Y:S01]  /*0680*/  UMOV UR4, URZ ;  /* 0x000000ff00047c82 */ /* 0x000fe20008000000 */
[----:B------:R-:W-:Y:S01]  /*0690*/  IMAD.IADD R6, R3, 0x1, -R8 ;  /* 0x0000000103067824 */ /* 0x000fe200078e0a08 */
[----:B------:R-:W-:Y:S02]  /*06a0*/  IADD3 R7, PT, PT, R7, -R8, RZ ;  /* 0x8000000807077210 */ /* 0x000fe40007ffe0ff */
[----:B------:R-:W-:-:S07]  /*06b0*/  MOV R3, RZ ;  /* 0x000000ff00037202 */ /* 0x000fce0000000f00 */
.L_x_8:
[----:B------:R-:W0:Y:S01]  /*06c0*/  LDCU UR5, c[0x0][0x3b0] ;  /* 0x00007600ff0577ac */ /* 0x000e220008000800 */
[----:B------:R-:W1:Y:S01]  /*06d0*/  LDCU.64 UR16, c[0x0][0x3a0] ;  /* 0x00007400ff1077ac */ /* 0x000e620008000a00 */
[----:B0-----:R-:W-:Y:S02]  /*06e0*/  UIMAD UR5, UR4, UR5, UR11 ;  /* 0x00000005040572a4 */ /* 0x001fe4000f8e020b */
[----:B-1----:R-:W-:Y:S02]  /*06f0*/  UIMAD UR10, UR4, UR17, UR14 ;  /* 0x00000011040a72a4 */ /* 0x002fe4000f8e020e */
[----:B------:R-:W-:Y:S02]  /*0700*/  UIADD3 UR4, UPT, UPT, UR4, 0x1, URZ ;  /* 0x0000000104047890 */ /* 0x000fe4000fffe0ff */
[----:B------:R-:W-:Y:S02]  /*0710*/  UIMAD UR9, UR7, UR5, UR5 ;  /* 0x00000005070972a4 */ /* 0x000fe4000f8e0205 */
[----:B------:R-:W-:Y:S01]  /*0720*/  UISETP.NE.AND UP0, UPT, UR4, UR16, UPT ;  /* 0x000000100400728c */ /* 0x000fe2000bf05270 */
[----:B------:R-:W-:-:S10]  /*0730*/  UMOV UR5, URZ ;  /* 0x000000ff00057c82 */ /* 0x000fd40008000000 */
.L_x_7:
[----:B------:R-:W0:Y:S01]  /*0740*/  LDC R9, c[0x0][0x3bc] ;  /* 0x0000ef00ff097b82 */ /* 0x000e220000000800 */
[----:B------:R-:W1:Y:S01]  /*0750*/  LDCU UR6, c[0x0][0x3c0] ;  /* 0x00007800ff0677ac */ /* 0x000e620008000800 */
[----:B------:R-:W-:Y:S06]  /*0760*/  BSSY.RECONVERGENT B0, `(.L_x_1) ;  /* 0x000010c000007945 */ /* 0x000fec0003800200 */
[----:B------:R-:W2:Y:S01]  /*0770*/  LDC R11, c[0x0][0x3a8] ;  /* 0x0000ea00ff0b7b82 */ /* 0x000ea20000000800 */
[----:B-1----:R-:W-:-:S04]  /*0780*/  IMAD.U32 R8, RZ, RZ, UR6 ;  /* 0x00000006ff087e24 */ /* 0x002fc8000f8e00ff */
[----:B0-----:R-:W-:-:S05]  /*0790*/  IMAD R9, R8, UR5, -R9 ;  /* 0x0000000508097c24 */ /* 0x001fca000f8e0a09 */
[----:B------:R-:W-:-:S04]  /*07a0*/  IADD3 R10, PT, PT, R0, R9, RZ ;  /* 0x00000009000a7210 */ /* 0x000fc80007ffe0ff */
[C---:B------:R-:W-:Y:S02]  /*07b0*/  LOP3.LUT R9, R10.reuse, UR8, RZ, 0xfc, !PT ;  /* 0x000000080a097c12 */ /* 0x040fe4000f8efcff */
[----:B--2---:R-:W-:Y:S02]  /*07c0*/  ISETP.GE.AND P0, PT, R10, R11, PT ;  /* 0x0000000b0a00720c */ /* 0x004fe40003f06270 */
[----:B------:R-:W-:-:S04]  /*07d0*/  SHF.R.U32.HI R9, RZ, 0x1f, R9 ;  /* 0x0000001fff097819 */ /* 0x000fc80000011609 */
[----:B------:R-:W-:-:S13]  /*07e0*/  ISETP.EQ.U32.OR P0, PT, R9, 0x1, P0 ;  /* 0x000000010900780c */ /* 0x000fda0000702470 */
[----:B------:R-:W-:Y:S05]  /*07f0*/  @P0 BRA `(.L_x_2) ;  /* 0x0000001000080947 */ /* 0x000fea0003800000 */
[----:B------:R-:W-:Y:S01]  /*0800*/  UISETP.GE.AND UP1, UPT, UR8, 0x7, UPT ;  /* 0x000000070800788c */ /* 0x000fe2000bf26270 */
[----:B------:R-:W-:Y:S01]  /*0810*/  IMAD R9, R11, UR10, R10 ;  /* 0x0000000a0b097c24 */ /* 0x000fe2000f8e020a */
[----:B------:R-:W-:Y:S01]  /*0820*/  UIADD3 UR6, UPT, UPT, UR9, UR5, URZ ;  /* 0x0000000509067290 */ /* 0x000fe2000fffe0ff */
[----:B------:R-:W-:-:S05]  /*0830*/  HFMA2 R11, -RZ, RZ, 0, 0 ;  /* 0x00000000ff0b7431 */ /* 0x000fca00000001ff */
[----:B------:R-:W-:-:S04]  /*0840*/  IMAD.U32 R12, RZ, RZ, UR6 ;  /* 0x00000006ff0c7e24 */ /* 0x000fc8000f8e00ff */
[----:B------:R-:W-:Y:S01]  /*0850*/  IMAD R10, R12, UR8, R12 ;  /* 0x000000080c0a7c24 */ /* 0x000fe2000f8e020c */
[----:B------:R-:W-:Y:S06]  /*0860*/  BRA.U !UP1, `(.L_x_3) ;  /* 0x0000000909247547 */ /* 0x000fec000b800000 */
[----:B------:R-:W0:Y:S01]  /*0870*/  LDC.64 R12, c[0x0][0x380] ;  /* 0x0000e000ff0c7b82 */ /* 0x000e220000000a00 */
[----:B------:R-:W1:Y:S01]  /*0880*/  LDCU UR18, c[0x0][0x3bc] ;  /* 0x00007780ff1277ac */ /* 0x000e620008000800 */
[----:B------:R-:W-:Y:S01]  /*0890*/  MOV R18, R10 ;  /* 0x0000000a00127202 */ /* 0x000fe20000000f00 */
[----:B------:R-:W2:Y:S05]  /*08a0*/  LDCU UR15, c[0x0][0x3ac] ;  /* 0x00007580ff0f77ac */ /* 0x000eaa0008000800 */
[----:B------:R-:W3:Y:S01]  /*08b0*/  LDC R11, c[0x0][0x3c0] ;  /* 0x0000f000ff0b7b82 */ /* 0x000ee20000000800 */
[----:B------:R-:W-:Y:S01]  /*08c0*/  UISETP.LT.AND UP1, UPT, URZ, UR8, UPT ;  /* 0x00000008ff00728c */ /* 0x000fe2000bf21270 */
[----:B------:R-:W4:Y:S03]  /*08d0*/  LDCU UR16, c[0x0][0x3ac] ;  /* 0x00007580ff1077ac */ /* 0x000f260008000800 */
[----:B------:R-:W-:Y:S01]  /*08e0*/  USEL UR6, URZ, UR8, !UP1 ;  /* 0x00000008ff067287 */ /* 0x000fe2000c800000 */
[----:B------:R-:W0:Y:S01]  /*08f0*/  LDCU UR17, c[0x0][0x3c0] ;  /* 0x00007800ff1177ac */ /* 0x000e220008000800 */
[----:B-1----:R-:W-:-:S02]  /*0900*/  VIADD R26, R2, -UR18 ;  /* 0x80000012021a7c36 */ /* 0x002fc40008000000 */
[----:B------:R-:W-:Y:S01]  /*0910*/  UIADD3 UR6, UPT, UPT, UR6, 0x1, URZ ;  /* 0x0000000106067890 */ /* 0x000fe2000fffe0ff */
[----:B--2---:R-:W-:Y:S02]  /*0920*/  IMAD R22, R9, UR15, R6 ;  /* 0x0000000f09167c24 */ /* 0x004fe4000f8e0206 */
[----:B0-----:R-:W-:Y:S01]  /*0930*/  IMAD.WIDE R12, R10, 0x4, R12 ;  /* 0x000000040a0c7825 */ /* 0x001fe200078e020c */
[----:B------:R-:W-:-:S03]  /*0940*/  ULOP3.LUT UR6, UR6, 0xfffffff8, URZ, 0xc0, !UPT ;  /* 0xfffffff806067892 */ /* 0x000fc6000f8ec0ff */
[----:B------:R-:W-:Y:S01]  /*0950*/  IMAD R19, R9, UR15, R7 ;  /* 0x0000000f09137c24 */ /* 0x000fe2000f8e0207 */
[----:B------:R-:W-:Y:S01]  /*0960*/  IADD3 R14, P0, PT, R12, 0x10, RZ ;  /* 0x000000100c0e7810 */ /* 0x000fe20007f1e0ff */
[----:B------:R-:W-:Y:S01]  /*0970*/  UIADD3 UR6, UPT, UPT, -UR6, URZ, URZ ;  /* 0x000000ff06067290 */ /* 0x000fe2000fffe1ff */
[C-C-:B---3--:R-:W-:Y:S01]  /*0980*/  IMAD R20, R11.reuse, 0x5, R2.reuse ;  /* 0x000000050b147824 */ /* 0x148fe200078e0202 */
[C---:B------:R-:W-:Y:S01]  /*0990*/  LEA R8, R11.reuse, R2, 0x2 ;  /* 0x000000020b087211 */ /* 0x040fe200078e10ff */
[C-C-:B------:R-:W-:Y:S01]  /*09a0*/  IMAD R15, R11.reuse, 0x6, R2.reuse ;  /* 0x000000060b0f7824 */ /* 0x140fe200078e0202 */
[----:B------:R-:W-:Y:S01]  /*09b0*/  IADD3 R12, PT, PT, R2, -UR18, R11 ;  /* 0x80000012020c7c10 */ /* 0x000fe2000fffe00b */
[----:B------:R-:W-:Y:S01]  /*09c0*/  IMAD.X R17, RZ, RZ, R13, P0 ;  /* 0x000000ffff117224 */ /* 0x000fe200000e060d */
[----:B------:R-:W-:Y:S01]  /*09d0*/  IADD3 R28, PT, PT, R20, -UR18, RZ ;  /* 0x80000012141c7c10 */ /* 0x000fe2000fffe0ff */
[----:B------:R-:W-:Y:S02]  /*09e0*/  IMAD R13, R11, 0x7, R2 ;  /* 0x000000070b0d7824 */ /* 0x000fe400078e0202 */
[----:B------:R-:W-:-:S02]  /*09f0*/  VIADD R8, R8, -UR18 ;  /* 0x8000001208087c36 */ /* 0x000fc40008000000 */
[----:B------:R-:W-:Y:S01]  /*0a00*/  VIADD R24, R15, -UR18 ;  /* 0x800000120f187c36 */ /* 0x000fe20008000000 */
[----:B------:R-:W-:Y:S01]  /*0a10*/  IADD3 R16, PT, PT, R13, -UR18, RZ ;  /* 0x800000120d107c10 */ /* 0x000fe2000fffe0ff */
[C---:B------:R-:W-:Y:S02]  /*0a20*/  IMAD R11, R9.reuse, UR15, R26 ;  /* 0x0000000f090b7c24 */ /* 0x040fe4000f8e021a */
[C---:B------:R-:W-:Y:S02]  /*0a30*/  IMAD R21, R9.reuse, UR15, R12 ;  /* 0x0000000f09157c24 */ /* 0x040fe4000f8e020c */
[C---:B------:R-:W-:Y:S02]  /*0a40*/  IMAD R20, R9.reuse, UR15, R8 ;  /* 0x0000000f09147c24 */ /* 0x040fe4000f8e0208 */
[C---:B------:R-:W-:Y:S02]  /*0a50*/  IMAD R25, R9.reuse, UR15, R16 ;  /* 0x0000000f09197c24 */ /* 0x040fe4000f8e0210 */
[----:B------:R-:W-:-:S02]  /*0a60*/  IMAD R24, R9, UR15, R24 ;  /* 0x0000000f09187c24 */ /* 0x000fc4000f8e0218 */
[----:B----4-:R-:W-:-:S07]  /*0a70*/  IMAD R23, R9, UR15, R28 ;  /* 0x0000000f09177c24 */ /* 0x010fce000f8e021c */
.L_x_4:
[----:B------:R-:W0:Y:S01]  /*0a80*/  LDC.64 R12, c[0x0][0x388] ;  /* 0x0000e200ff0c7b82 */ /* 0x000e220000000a00 */
[----:B------:R-:W-:-:S04]  /*0a90*/  ISETP.GE.AND P1, PT, R26, UR16, PT ;  /* 0x000000101a007c0c */ /* 0x000fc8000bf26270 */
[----:B------:R-:W-:-:S03]  /*0aa0*/  ISETP.LT.OR P1, PT, R26, RZ, P1 ;  /* 0x000000ff1a00720c */ /* 0x000fc60000f21670 */
[----:B------:R-:W1:Y:S10]  /*0ab0*/  LDC.64 R28, c[0x0][0x380] ;  /* 0x0000e000ff1c7b82 */ /* 0x000e740000000a00 */
[----:B0-----:R-:W-:-:S06]  /*0ac0*/  @!P1 IMAD.WIDE R12, R11, 0x4, R12 ;  /* 0x000000040b0c9825 */ /* 0x001fcc00078e020c */
[----:B------:R-:W2:Y:S01]  /*0ad0*/  @!P1 LDG.E.CONSTANT R12, desc[UR12][R12.64] ;  /* 0x0000000c0c0c9981 */ /* 0x000ea2000c1e9900 */
[----:B-1----:R-:W-:-:S05]  /*0ae0*/  @!P1 IMAD.WIDE R28, R18, 0x4, R28 ;  /* 0x00000004121c9825 */ /* 0x002fca00078e021c */
[----:B------:R-:W2:Y:S01]  /*0af0*/  @!P1 LDG.E.CONSTANT R15, desc[UR12][R28.64] ;  /* 0x0000000c1c0f9981 */ /* 0x000ea2000c1e9900 */
[----:B------:R-:W-:-:S05]  /*0b00*/  IMAD.U32 R8, RZ, RZ, UR17 ;  /* 0x00000011ff087e24 */ /* 0x000fca000f8e00ff */
[----:B------:R-:W-:-:S04]  /*0b10*/  IADD3 R16, PT, PT, R26, R8, RZ ;  /* 0x000000081a107210 */ /* 0x000fc80007ffe0ff */
[----:B------:R-:W-:-:S04]  /*0b20*/  ISETP.GE.AND P3, PT, R16, UR16, PT ;  /* 0x0000001010007c0c */ /* 0x000fc8000bf66270 */
[----:B------:R-:W-:Y:S02]  /*0b30*/  ISETP.LT.OR P3, PT, R16, RZ, P3 ;  /* 0x000000ff1000720c */ /* 0x000fe40001f61670 */
[----:B------:R-:W-:Y:S01]  /*0b40*/  ISETP.NE.OR P0, PT, R5, RZ, P1 ;  /* 0x000000ff0500720c */ /* 0x000fe20000f05670 */
[----:B--2---:R-:W-:-:S10]  /*0b50*/  @!P1 FFMA R3, R15, R12, R3 ;  /* 0x0000000c0f039223 */ /* 0x004fd40000000003 */
[----:B------:R-:W0:Y:S02]  /*0b60*/  @!P3 LDC.64 R12, c[0x0][0x388] ;  /* 0x0000e200ff0cbb82 */ /* 0x000e240000000a00 */
[----:B0-----:R-:W-:-:S05]  /*0b70*/  @!P3 IMAD.WIDE R12, R21, 0x4, R12 ;  /* 0x00000004150cb825 */ /* 0x001fca00078e020c */
[----:B------:R0:W2:Y:S02]  /*0b80*/  @!P3 LDG.E.CONSTANT R27, desc[UR12][R12.64] ;  /* 0x0000000c0c1bb981 */ /* 0x0000a4000c1e9900 */
[----:B0-----:R-:W-:Y:S01]  /*0b90*/  MOV R13, R17 ;  /* 0x00000011000d7202 */ /* 0x001fe20000000f00 */
[----:B------:R-:W-:-:S05]  /*0ba0*/  IMAD.IADD R17, R16, 0x1, R8 ;  /* 0x0000000110117824 */ /* 0x000fca00078e0208 */
[----:B------:R-:W-:-:S04]  /*0bb0*/  ISETP.GE.AND P2, PT, R17, UR16, PT ;  /* 0x0000001011007c0c */ /* 0x000fc8000bf46270 */
[----:B------:R-:W-:Y:S01]  /*0bc0*/  ISETP.LT.OR P2, PT, R17, RZ, P2 ;  /* 0x000000ff1100720c */ /* 0x000fe20001741670 */
[----:B------:R-:W-:Y:S02]  /*0bd0*/  IMAD.MOV.U32 R12, RZ, RZ, R14 ;  /* 0x000000ffff0c7224 */ /* 0x000fe400078e000e */
[----:B------:R-:W-:-:S03]  /*0be0*/  @!P0 FADD R4, R4, R15 ;  /* 0x0000000f04048221 */ /* 0x000fc60000000000 */
[----:B------:R-:W2:Y:S07]  /*0bf0*/  @!P3 LDG.E.CONSTANT R28, desc[UR12][R12.64+-0xc] ;  /* 0xfffff40c0c1cb981 */ /* 0x000eae000c1e9900 */
[----:B------:R-:W0:Y:S01]  /*0c00*/  @!P2 LDC.64 R14, c[0x0][0x388] ;  /* 0x0000e200ff0eab82 */ /* 0x000e220000000a00 */
[----:B------:R-:W3:Y:S01]  /*0c10*/  @!P2 LDG.E.CONSTANT R16, desc[UR12][R12.64+-0x8] ;  /* 0xfffff80c0c10a981 */ /* 0x000ee2000c1e9900 */
[----:B0-----:R-:W-:-:S06]  /*0c20*/  @!P2 IMAD.WIDE R14, R22, 0x4, R14 ;  /* 0x00000004160ea825 */ /* 0x001fcc00078e020e */
[----:B------:R-:W3:Y:S01]  /*0c30*/  @!P2 LDG.E.CONSTANT R14, desc[UR12][R14.64] ;  /* 0x0000000c0e0ea981 */ /* 0x000ee2000c1e9900 */
[----:B------:R-:W-:-:S04]  /*0c40*/  IADD3 R17, PT, PT, R17, R8, RZ ;  /* 0x0000000811117210 */ /* 0x000fc80007ffe0ff */
[----:B------:R-:W-:-:S04]  /*0c50*/  ISETP.GE.AND P0, PT, R17, UR16, PT ;  /* 0x0000001011007c0c */ /* 0x000fc8000bf06270 */
[----:B------:R-:W-:Y:S02]  /*0c60*/  ISETP.LT.OR P0, PT, R17, RZ, P0 ;  /* 0x000000ff1100720c */ /* 0x000fe40000701670 */
[----:B------:R-:W-:Y:S01]  /*0c70*/  ISETP.NE.OR P4, PT, R5, RZ, P3 ;  /* 0x000000ff0500720c */ /* 0x000fe20001f85670 */
[----:B--2---:R-:W-:-:S12]  /*0c80*/  @!P3 FFMA R3, R28, R27, R3 ;  /* 0x0000001b1c03b223 */ /* 0x004fd80000000003 */
[----:B------:R-:W-:Y:S02]  /*0c90*/  @!P4 FADD R4, R4, R28 ;  /* 0x0000001c0404c221 */ /* 0x000fe40000000000 */
[----:B------:R-:W2:Y:S01]  /*0ca0*/  @!P0 LDG.E.CONSTANT R28, desc[UR12][R12.64+-0x4] ;  /* 0xfffffc0c0c1c8981 */ /* 0x000ea2000c1e9900 */
[----:B---3--:R-:W-:Y:S02]  /*0cb0*/  @!P2 FFMA R3, R16, R14, R3 ;  /* 0x0000000e1003a223 */ /* 0x008fe40000000003 */
[----:B------:R-:W0:Y:S02]  /*0cc0*/  @!P0 LDC.64 R14, c[0x0][0x388] ;  /* 0x0000e200ff0e8b82 */ /* 0x000e240000000a00 */
[----:B0-----:R-:W-:-:S06]  /*0cd0*/  @!P0 IMAD.WIDE R14, R19, 0x4, R14 ;  /* 0x00000004130e8825 */ /* 0x001fcc00078e020e */
[----:B------:R-:W2:Y:S01]  /*0ce0*/  @!P0 LDG.E.CONSTANT R14, desc[UR12][R14.64] ;  /* 0x0000000c0e0e8981 */ /* 0x000ea2000c1e9900 */
[----:B------:R-:W-:-:S05]  /*0cf0*/  IMAD.IADD R17, R17, 0x1, R8 ;  /* 0x0000000111117824 */ /* 0x000fca00078e0208 */
[----:B------:R-:W-:-:S04]  /*0d00*/  ISETP.GE.AND P1, PT, R17, UR16, PT ;  /* 0x0000001011007c0c */ /* 0x000fc8000bf26270 */
[----:B------:R-:W-:Y:S02]  /*0d10*/  ISETP.LT.OR P1, PT, R17, RZ, P1 ;  /* 0x000000ff1100720c */ /* 0x000fe40000f21670 */
[----:B------:R-:W-:-:S13]  /*0d20*/  ISETP.NE.OR P4, PT, R5, RZ, P2 ;  /* 0x000000ff0500720c */ /* 0x000fda0001785670 */
[----:B------:R-:W-:Y:S02]  /*0d30*/  @!P4 FADD R4, R4, R16 ;  /* 0x000000100404c221 */ /* 0x000fe40000000000 */
[----:B------:R-:W3:Y:S01]  /*0d40*/  @!P1 LDG.E.CONSTANT R16, desc[UR12][R12.64] ;  /* 0x0000000c0c109981 */ /* 0x000ee2000c1e9900 */
[----:B--2---:R-:W-:Y:S02]  /*0d50*/  @!P0 FFMA R3, R28, R14, R3 ;  /* 0x0000000e1c038223 */ /* 0x004fe40000000003 */
[----:B------:R-:W0:Y:S02]  /*0d60*/  @!P1 LDC.64 R14, c[0x0][0x388] ;  /* 0x0000e200ff0e9b82 */ /* 0x000e240000000a00 */
[----:B0-----:R-:W-:-:S06]  /*0d70*/  @!P1 IMAD.WIDE R14, R20, 0x4, R14 ;  /* 0x00000004140e9825 */ /* 0x001fcc00078e020e */
[----:B------:R-:W3:Y:S01]  /*0d80*/  @!P1 LDG.E.CONSTANT R14, desc[UR12][R14.64] ;  /* 0x0000000c0e0e9981 */ /* 0x000ee2000c1e9900 */
[----:B------:R-:W-:-:S04]  /*0d90*/  IADD3 R17, PT, PT, R17, R8, RZ ;  /* 0x0000000811117210 */ /* 0x000fc80007ffe0ff */
[----:B------:R-:W-:-:S04]  /*0da0*/  ISETP.GE.AND P3, PT, R17, UR16, PT ;  /* 0x0000001011007c0c */ /* 0x000fc8000bf66270 */
[----:B------:R-:W-:Y:S02]  /*0db0*/  ISETP.LT.OR P3, PT, R17, RZ, P3 ;  /* 0x000000ff1100720c */ /* 0x000fe40001f61670 */
[----:B------:R-:W-:-:S13]  /*0dc0*/  ISETP.NE.OR P4, PT, R5, RZ, P0 ;  /* 0x000000ff0500720c */ /* 0x000fda0000785670 */
[----:B------:R-:W-:Y:S02]  /*0dd0*/  @!P4 FADD R4, R4, R28 ;  /* 0x0000001c0404c221 */ /* 0x000fe40000000000 */
[----:B------:R-:W2:Y:S01]  /*0de0*/  @!P3 LDG.E.CONSTANT R28, desc[UR12][R12.64+0x4] ;  /* 0x0000040c0c1cb981 */ /* 0x000ea2000c1e9900 */
[----:B---3--:R-:W-:Y:S02]  /*0df0*/  @!P1 FFMA R3, R16, R14, R3 ;  /* 0x0000000e10039223 */ /* 0x008fe40000000003 */
[----:B------:R-:W0:Y:S02]  /*0e00*/  @!P3 LDC.64 R14, c[0x0][0x388] ;  /* 0x0000e200ff0ebb82 */ /* 0x000e240000000a00 */
[----:B0-----:R-:W-:-:S06]  /*0e10*/  @!P3 IMAD.WIDE R14, R23, 0x4, R14 ;  /* 0x00000004170eb825 */ /* 0x001fcc00078e020e */
[----:B------:R-:W3:Y:S01]  /*0e20*/  @!P3 LDG.E.CONSTANT R14, desc[UR12][R14.64] ;  /* 0x0000000c0e0eb981 */ /* 0x000ee2000c1e9900 */
[----:B------:R-:W-:-:S05]  /*0e30*/  IMAD.IADD R17, R17, 0x1, R8 ;  /* 0x0000000111117824 */ /* 0x000fca00078e0208 */
[----:B------:R-:W-:-:S04]  /*0e40*/  ISETP.GE.AND P2, PT, R17, UR16, PT ;  /* 0x0000001011007c0c */ /* 0x000fc8000bf46270 */
[C---:B------:R-:W-:Y:S02]  /*0e50*/  ISETP.LT.OR P2, PT, R17.reuse, RZ, P2 ;  /* 0x000000ff1100720c */ /* 0x040fe40001741670 */
[----:B------:R-:W-:-:S04]  /*0e60*/  IADD3 R17, PT, PT, R17, R8, RZ ;  /* 0x0000000811117210 */ /* 0x000fc80007ffe0ff */
[----:B------:R-:W-:Y:S02]  /*0e70*/  ISETP.GE.AND P4, PT, R17, UR16, PT ;  /* 0x0000001011007c0c */ /* 0x000fe4000bf86270 */
[----:B------:R-:W-:Y:S02]  /*0e80*/  ISETP.NE.OR P5, PT, R5, RZ, P1 ;  /* 0x000000ff0500720c */ /* 0x000fe40000fa5670 */
[----:B------:R-:W-:-:S11]  /*0e90*/  ISETP.LT.OR P4, PT, R17, RZ, P4 ;  /* 0x000000ff1100720c */ /* 0x000fd60002781670 */
[----:B------:R-:W-:Y:S02]  /*0ea0*/  @!P5 FADD R4, R4, R16 ;  /* 0x000000100404d221 */ /* 0x000fe40000000000 */
[----:B------:R-:W0:Y:S01]  /*0eb0*/  @!P4 LDC.64 R16, c[0x0][0x388] ;  /* 0x0000e200ff10cb82 */ /* 0x000e220000000a00 */
[----:B------:R-:W-:Y:S01]  /*0ec0*/  ISETP.NE.OR P0, PT, R5, RZ, P3 ;  /* 0x000000ff0500720c */ /* 0x000fe20001f05670 */
[----:B------:R-:W4:-:S12]  /*0ed0*/  @!P4 LDG.E.CONSTANT R27, desc[UR12][R12.64+0xc] ;  /* 0x00000c0c0c1bc981 */ /* 0x000f18000c1e9900 */
[----:B--2---:R-:W-:Y:S01]  /*0ee0*/  @!P0 FADD R4, R4, R28 ;  /* 0x0000001c04048221 */ /* 0x004fe20000000000 */
[----:B0-----:R-:W-:-:S06]  /*0ef0*/  @!P4 IMAD.WIDE R16, R25, 0x4, R16 ;  /* 0x000000041910c825 */ /* 0x001fcc00078e0210 */
[----:B------:R-:W2:Y:S01]  /*0f00*/  @!P4 LDG.E.CONSTANT R16, desc[UR12][R16.64] ;  /* 0x0000000c1010c981 */ /* 0x000ea2000c1e9900 */
[----:B---3--:R-:W-:Y:S02]  /*0f10*/  @!P3 FFMA R3, R28, R14, R3 ;  /* 0x0000000e1c03b223 */ /* 0x008fe40000000003 */
[----:B------:R-:W0:Y:S01]  /*0f20*/  @!P2 LDC.64 R14, c[0x0][0x388] ;  /* 0x0000e200ff0eab82 */ /* 0x000e220000000a00 */
[----:B------:R-:W3:Y:S01]  /*0f30*/  @!P2 LDG.E.CONSTANT R28, desc[UR12][R12.64+0x8] ;  /* 0x0000080c0c1ca981 */ /* 0x000ee2000c1e9900 */
[----:B0-----:R-:W-:-:S06]  /*0f40*/  @!P2 IMAD.WIDE R14, R24, 0x4, R14 ;  /* 0x00000004180ea825 */ /* 0x001fcc00078e020e */
[----:B------:R-:W5:Y:S01]  /*0f50*/  @!P2 LDG.E.CONSTANT R14, desc[UR12][R14.64] ;  /* 0x0000000c0e0ea981 */ /* 0x000f62000c1e9900 */
[C---:B------:R-:W-:Y:S01]  /*0f60*/  ISETP.NE.OR P0, PT, R5.reuse, RZ, P2 ;  /* 0x000000ff0500720c */ /* 0x040fe20001705670 */
[----:B------:R-:W-:Y:S01]  /*0f70*/  UIADD3 UR6, UPT, UPT, UR6, 0x8, URZ ;  /* 0x0000000806067890 */ /* 0x000fe2000fffe0ff */
[----:B------:R-:W-:-:S03]  /*0f80*/  ISETP.NE.OR P1, PT, R5, RZ, P4 ;  /* 0x000000ff0500720c */ /* 0x000fc60002725670 */
[----:B------:R-:W-:Y:S01]  /*0f90*/  UISETP.NE.AND UP1, UPT, UR6, URZ, UPT ;  /* 0x000000ff0600728c */ /* 0x000fe2000bf25270 */
[----:B------:R-:W-:Y:S01]  /*0fa0*/  LEA R26, R8, R26, 0x3 ;  /* 0x0000001a081a7211 */ /* 0x000fe200078e18ff */
[----:B------:R-:W-:Y:S01]  /*0fb0*/  VIADD R18, R18, 0x8 ;  /* 0x0000000812127836 */ /* 0x000fe20000000000 */
[C---:B------:R-:W-:Y:S01]  /*0fc0*/  LEA R11, R8.reuse, R11, 0x3 ;  /* 0x0000000b080b7211 */ /* 0x040fe200078e18ff */
[C---:B------:R-:W-:Y:S01]  /*0fd0*/  IMAD R21, R8.reuse, 0x8, R21 ;  /* 0x0000000808157824 */ /* 0x040fe200078e0215 */
[C---:B------:R-:W-:Y:S01]  /*0fe0*/  LEA R22, R8.reuse, R22, 0x3 ;  /* 0x0000001608167211 */ /* 0x040fe200078e18ff */
[C---:B------:R-:W-:Y:S01]  /*0ff0*/  IMAD R19, R8.reuse, 0x8, R19 ;  /* 0x0000000808137824 */ /* 0x040fe200078e0213 */
[C---:B------:R-:W-:Y:S01]  /*1000*/  LEA R20, R8.reuse, R20, 0x3 ;  /* 0x0000001408147211 */ /* 0x040fe200078e18ff */
[C---:B------:R-:W-:Y:S01]  /*1010*/  IMAD R23, R8.reuse, 0x8, R23 ;  /* 0x0000000808177824 */ /* 0x040fe200078e0217 */
[C---:B------:R-:W-:Y:S01]  /*1020*/  LEA R24, R8.reuse, R24, 0x3 ;  /* 0x0000001808187211 */ /* 0x040fe200078e18ff */
[----:B------:R-:W-:-:S02]  /*1030*/  IMAD R25, R8, 0x8, R25 ;  /* 0x0000000808197824 */ /* 0x000fc400078e0219 */
[----:B---3--:R-:W-:-:S04]  /*1040*/  @!P0 FADD R4, R4, R28 ;  /* 0x0000001c04048221 */ /* 0x008fc80000000000 */
[----:B----4-:R-:W-:Y:S01]  /*1050*/  @!P1 FADD R4, R4, R27 ;  /* 0x0000001b04049221 */ /* 0x010fe20000000000 */
[----:B-----5:R-:W-:Y:S01]  /*1060*/  @!P2 FFMA R3, R28, R14, R3 ;  /* 0x0000000e1c03a223 */ /* 0x020fe20000000003 */
[----:B------:R-:W-:-:S03]  /*1070*/  IADD3 R14, P0, PT, R12, 0x20, RZ ;  /* 0x000000200c0e7810 */ /* 0x000fc60007f1e0ff */
[----:B--2---:R-:W-:Y:S02]  /*1080*/  @!P4 FFMA R3, R27, R16, R3 ;  /* 0x000000101b03c223 */ /* 0x004fe40000000003 */
[----:B------:R-:W-:Y:S01]  /*1090*/  IMAD.X R17, RZ, RZ, R13, P0 ;  /* 0x000000ffff117224 */ /* 0x000fe200000e060d */
[----:B------:R-:W-:Y:S07]  /*10a0*/  BRA.U UP1, `(.L_x_4) ;  /* 0xfffffff901747547 */ /* 0x000fee000b83ffff */
[----:B------:R-:W-:-:S04]  /*10b0*/  UISETP.LT.AND UP1, UPT, URZ, UR8, UPT ;  /* 0x00000008ff00728c */ /* 0x000fc8000bf21270 */
[----:B------:R-:W-:-:S04]  /*10c0*/  USEL UR6, URZ, UR8, !UP1 ;  /* 0x00000008ff067287 */ /* 0x000fc8000c800000 */
[----:B------:R-:W-:-:S04]  /*10d0*/  UIADD3 UR6, UPT, UPT, UR6, 0x1, URZ ;  /* 0x0000000106067890 */ /* 0x000fc8000fffe0ff */
[----:B------:R-:W-:-:S06]  /*10e0*/  ULOP3.LUT UR6, UR6, 0xfffffff8, URZ, 0xc0, !UPT ;  /* 0xfffffff806067892 */ /* 0x000fcc000f8ec0ff */
[----:B------:R-:W-:-:S07]  /*10f0*/  MOV R11, UR6 ;  /* 0x00000006000b7c02 */ /* 0x000fce0008000f00 */
.L_x_3:
[----:B------:R-:W-:-:S04]  /*1100*/  UISETP.LT.AND UP1, UPT, URZ, UR8, UPT ;  /* 0x00000008ff00728c */ /* 0x000fc8000bf21270 */
[----:B------:R-:W-:-:S04]  /*1110*/  USEL UR16, URZ, UR8, !UP1 ;  /* 0x00000008ff107287 */ /* 0x000fc8000c800000 */
[----:B------:R-:W-:-:S04]  /*1120*/  UIADD3 UR15, UPT, UPT, UR16, 0x1, URZ ;  /* 0x00000001100f7890 */ /* 0x000fc8000fffe0ff */
[----:B------:R-:W-:-:S04]  /*1130*/  ULOP3.LUT UR6, UR15, 0x7, URZ, 0xc0, !UPT ;  /* 0x000000070f067892 */ /* 0x000fc8000f8ec0ff */
[----:B------:R-:W-:-:S09]  /*1140*/  UISETP.NE.AND UP1, UPT, UR6, URZ, UPT ;  /* 0x000000ff0600728c */ /* 0x000fd2000bf25270 */
[----:B------:R-:W-:Y:S05]  /*1150*/  BRA.U !UP1, `(.L_x_2) ;  /* 0x0000000509b07547 */ /* 0x000fea000b800000 */
[----:B------:R-:W-:Y:S02]  /*1160*/  UIADD3 UR6, UPT, UPT, UR6, -0x1, URZ ;  /* 0xffffffff06067890 */ /* 0x000fe4000fffe0ff */
[----:B------:R-:W-:-:S04]  /*1170*/  ULOP3.LUT UP1, URZ, UR15, 0x3, URZ, 0xc0, !UPT ;  /* 0x000000030fff7892 */ /* 0x000fc8000f82c0ff */
[----:B------:R-:W-:-:S05]  /*1180*/  IMAD.U32 R12, RZ, RZ, UR6 ;  /* 0x00000006ff0c7e24 */ /* 0x000fca000f8e00ff */
[----:B------:R-:W-:-:S13]  /*1190*/  ISETP.GE.U32.AND P0, PT, R12, 0x3, PT ;  /* 0x000000030c00780c */ /* 0x000fda0003f06070 */
[----:B------:R-:W-:Y:S05]  /*11a0*/  @!P0 BRA `(.L_x_5) ;  /* 0x0000000000cc8947 */ /* 0x000fea0003800000 */
[----:B------:R-:W0:Y:S01]  /*11b0*/  LDCU UR6, c[0x0][0x3bc] ;  /* 0x00007780ff0677ac */ /* 0x000e220008000800 */
[----:B------:R-:W1:Y:S01]  /*11c0*/  LDC.64 R20, c[0x0][0x380] ;  /* 0x0000e000ff147b82 */ /* 0x000e620000000a00 */
[----:B------:R-:W-:Y:S01]  /*11d0*/  IADD3 R17, PT, PT, R10, R11, RZ ;  /* 0x0000000b0a117210 */ /* 0x000fe20007ffe0ff */
[----:B------:R-:W2:Y:S01]  /*11e0*/  LDCU UR15, c[0x0][0x3ac] ;  /* 0x00007580ff0f77ac */ /* 0x000ea20008000800 */
[----:B0-----:R-:W-:-:S05]  /*11f0*/  IMAD R13, R11, R8, -UR6 ;  /* 0x800000060b0d7e24 */ /* 0x001fca000f8e0208 */
[----:B------:R-:W-:Y:S01]  /*1200*/  IADD3 R25, PT, PT, R2, R13, RZ ;  /* 0x0000000d02197210 */ /* 0x000fe20007ffe0ff */
[----:B-1----:R-:W-:-:S03]  /*1210*/  IMAD.WIDE R20, R17, 0x4, R20 ;  /* 0x0000000411147825 */ /* 0x002fc600078e0214 */
[C---:B--2---:R-:W-:Y:S01]  /*1220*/  ISETP.GE.AND P0, PT, R25.reuse, UR15, PT ;  /* 0x0000000f19007c0c */ /* 0x044fe2000bf06270 */
[----:B------:R-:W-:-:S03]  /*1230*/  IMAD.IADD R26, R25, 0x1, R8 ;  /* 0x00000001191a7824 */ /* 0x000fc600078e0208 */
[----:B------:R-:W-:Y:S02]  /*1240*/  ISETP.LT.OR P0, PT, R25, RZ, P0 ;  /* 0x000000ff1900720c */ /* 0x000fe40000701670 */
[C---:B------:R-:W-:Y:S02]  /*1250*/  ISETP.GE.AND P1, PT, R26.reuse, UR15, PT ;  /* 0x0000000f1a007c0c */ /* 0x040fe4000bf26270 */
[C---:B------:R-:W-:Y:S02]  /*1260*/  IADD3 R24, PT, PT, R26.reuse, R8, RZ ;  /* 0x000000081a187210 */ /* 0x040fe40007ffe0ff */
[----:B------:R-:W-:Y:S02]  /*1270*/  ISETP.LT.OR P1, PT, R26, RZ, P1 ;  /* 0x000000ff1a00720c */ /* 0x000fe40000f21670 */
[C---:B------:R-:W-:Y:S01]  /*1280*/  ISETP.GE.AND P2, PT, R24.reuse, UR15, PT ;  /* 0x0000000f18007c0c */ /* 0x040fe2000bf46270 */
[----:B------:R-:W-:-:S03]  /*1290*/  IMAD.IADD R22, R24, 0x1, R8 ;  /* 0x0000000118167824 */ /* 0x000fc600078e0208 */
[----:B------:R-:W-:Y:S01]  /*12a0*/  ISETP.LT.OR P2, PT, R24, RZ, P2 ;  /* 0x000000ff1800720c */ /* 0x000fe20001741670 */
[----:B------:R-:W0:Y:S01]  /*12b0*/  @!P0 LDC.64 R14, c[0x0][0x388] ;  /* 0x0000e200ff0e8b82 */ /* 0x000e220000000a00 */
[C---:B------:R-:W-:Y:S01]  /*12c0*/  ISETP.GE.AND P3, PT, R22.reuse, UR15, PT ;  /* 0x0000000f16007c0c */ /* 0x040fe2000bf66270 */
[----:B------:R-:W-:Y:S01]  /*12d0*/  @!P0 IMAD R25, R9, UR15, R25 ;  /* 0x0000000f09198c24 */ /* 0x000fe2000f8e0219 */
[----:B------:R-:W2:Y:S02]  /*12e0*/  @!P0 LDG.E.CONSTANT R23, desc[UR12][R20.64] ;  /* 0x0000000c14178981 */ /* 0x000ea4000c1e9900 */
[----:B------:R-:W-:-:S03]  /*12f0*/  ISETP.LT.OR P3, PT, R22, RZ, P3 ;  /* 0x000000ff1600720c */ /* 0x000fc60001f61670 */
[----:B------:R-:W1:Y:S08]  /*1300*/  @!P1 LDC.64 R12, c[0x0][0x388] ;  /* 0x0000e200ff0c9b82 */ /* 0x000e700000000a00 */
[----:B------:R-:W3:Y:S08]  /*1310*/  @!P2 LDC.64 R16, c[0x0][0x388] ;  /* 0x0000e200ff10ab82 */ /* 0x000ef00000000a00 */
[----:B------:R-:W4:Y:S01]  /*1320*/  @!P3 LDC.64 R18, c[0x0][0x388] ;  /* 0x0000e200ff12bb82 */ /* 0x000f220000000a00 */
[----:B------:R-:W-:-:S02]  /*1330*/  @!P1 IMAD R27, R9, UR15, R26 ;  /* 0x0000000f091b9c24 */ /* 0x000fc4000f8e021a */
[----:B0-----:R-:W-:Y:S02]  /*1340*/  @!P0 IMAD.WIDE R14, R25, 0x4, R14 ;  /* 0x00000004190e8825 */ /* 0x001fe400078e020e */
[----:B------:R-:W5:Y:S02]  /*1350*/  @!P1 LDG.E.CONSTANT R25, desc[UR12][R20.64+0x4] ;  /* 0x0000040c14199981 */ /* 0x000f64000c1e9900 */
[----:B-1----:R-:W-:Y:S02]  /*1360*/  @!P1 IMAD.WIDE R12, R27, 0x4, R12 ;  /* 0x000000041b0c9825 */ /* 0x002fe400078e020c */
[----:B------:R-:W5:Y:S02]  /*1370*/  @!P0 LDG.E.CONSTANT R14, desc[UR12][R14.64] ;  /* 0x0000000c0e0e8981 */ /* 0x000f64000c1e9900 */
[----:B------:R-:W-:Y:S02]  /*1380*/  @!P2 IMAD R27, R9, UR15, R24 ;  /* 0x0000000f091bac24 */ /* 0x000fe4000f8e0218 */
[----:B------:R-:W5:Y:S02]  /*1390*/  @!P1 LDG.E.CONSTANT R12, desc[UR12][R12.64] ;  /* 0x0000000c0c0c9981 */ /* 0x000f64000c1e9900 */
[----:B---3--:R-:W-:-:S02]  /*13a0*/  @!P2 IMAD.WIDE R16, R27, 0x4, R16 ;  /* 0x000000041b10a825 */ /* 0x008fc400078e0210 */
[----:B------:R-:W3:Y:S02]  /*13b0*/  @!P2 LDG.E.CONSTANT R24, desc[UR12][R20.64+0x8] ;  /* 0x0000080c1418a981 */ /* 0x000ee4000c1e9900 */
[----:B------:R-:W-:Y:S02]  /*13c0*/  @!P3 IMAD R27, R9, UR15, R22 ;  /* 0x0000000f091bbc24 */ /* 0x000fe4000f8e0216 */
[----:B------:R-:W3:Y:S02]  /*13d0*/  @!P2 LDG.E.CONSTANT R16, desc[UR12][R16.64] ;  /* 0x0000000c1010a981 */ /* 0x000ee4000c1e9900 */
[----:B----4-:R-:W-:Y:S02]  /*13e0*/  @!P3 IMAD.WIDE R18, R27, 0x4, R18 ;  /* 0x000000041b12b825 */ /* 0x010fe400078e0212 */
[----:B------:R-:W4:Y:S04]  /*13f0*/  @!P3 LDG.E.CONSTANT R22, desc[UR12][R20.64+0xc] ;  /* 0x00000c0c1416b981 */ /* 0x000f28000c1e9900 */
[----:B------:R-:W4:Y:S01]  /*1400*/  @!P3 LDG.E.CONSTANT R18, desc[UR12][R18.64] ;  /* 0x0000000c1212b981 */ /* 0x000f22000c1e9900 */
[----:B------:R-:W-:-:S02]  /*1410*/  ISETP.NE.OR P5, PT, R5, RZ, P0 ;  /* 0x000000ff0500720c */ /* 0x000fc400007a5670 */
[----:B------:R-:W-:Y:S01]  /*1420*/  ISETP.NE.OR P4, PT, R5, RZ, P1 ;  /* 0x000000ff0500720c */ /* 0x000fe20000f85670 */
[----:B------:R-:W-:-:S10]  /*1430*/  VIADD R11, R11, 0x4 ;  /* 0x000000040b0b7836 */ /* 0x000fd40000000000 */
[----:B--2---:R-:W-:Y:S01]  /*1440*/  @!P5 FADD R4, R4, R23 ;  /* 0x000000170404d221 */ /* 0x004fe20000000000 */
[----:B------:R-:W-:-:S03]  /*1450*/  ISETP.NE.OR P5, PT, R5, RZ, P2 ;  /* 0x000000ff0500720c */ /* 0x000fc600017a5670 */
[----:B-----5:R-:W-:Y:S01]  /*1460*/  @!P4 FADD R4, R4, R25 ;  /* 0x000000190404c221 */ /* 0x020fe20000000000 */
[----:B------:R-:W-:Y:S01]  /*1470*/  ISETP.NE.OR P4, PT, R5, RZ, P3 ;  /* 0x000000ff0500720c */ /* 0x000fe20001f85670 */
[----:B------:R-:W-:-:S04]  /*1480*/  @!P0 FFMA R3, R23, R14, R3 ;  /* 0x0000000e17038223 */ /* 0x000fc80000000003 */
[----:B------:R-:W-:-:S04]  /*1490*/  @!P1 FFMA R3, R25, R12, R3 ;  /* 0x0000000c19039223 */ /* 0x000fc80000000003 */
[----:B---3--:R-:W-:Y:S01]  /*14a0*/  @!P5 FADD R4, R4, R24 ;  /* 0x000000180404d221 */ /* 0x008fe20000000000 */
[----:B------:R-:W-:-:S03]  /*14b0*/  @!P2 FFMA R3, R24, R16, R3 ;  /* 0x000000101803a223 */ /* 0x000fc60000000003 */
[----:B----4-:R-:W-:Y:S01]  /*14c0*/  @!P4 FADD R4, R4, R22 ;  /* 0x000000160404c221 */ /* 0x010fe20000000000 */
[----:B------:R-:W-:-:S07]  /*14d0*/  @!P3 FFMA R3, R22, R18, R3 ;  /* 0x000000121603b223 */ /* 0x000fce0000000003 */
.L_x_5:
[----:B------:R-:W-:Y:S05]  /*14e0*/  BRA.U !UP1, `(.L_x_2) ;  /* 0x0000000109cc7547 */ /* 0x000fea000b800000 */
[----:B------:R-:W-:Y:S02]  /*14f0*/  ULOP3.LUT UP2, URZ, UR16, 0x3, URZ, 0xc0, !UPT ;  /* 0x0000000310ff7892 */ /* 0x000fe4000f84c0ff */
[----:B------:R-:W-:-:S07]  /*1500*/  ULOP3.LUT UP1, URZ, UR16, 0x1, URZ, 0xc0, !UPT ;  /* 0x0000000110ff7892 */ /* 0x000fce000f82c0ff */
[----:B------:R-:W-:Y:S05]  /*1510*/  BRA.U !UP2, `(.L_x_6) ;  /* 0x000000010a747547 */ /* 0x000fea000b800000 */
        /* <DEDUP_REMOVED lines=10> */
[----:B------:R-:W-:-:S04]  /*15c0*/  ISETP.GE.AND P1, PT, R20, UR15, PT ;  /* 0x0000000f14007c0c */ /* 0x000fc8000bf26270 */
[----:B------:R-:W-:-:S07]  /*15d0*/  ISETP.LT.OR P1, PT, R20, RZ, P1 ;  /* 0x000000ff1400720c */ /* 0x000fce0000f21670 */
[----:B------:R-:W0:Y:S01]  /*15e0*/  @!P0 LDC.64 R16, c[0x0][0x388] ;  /* 0x0000e200ff108b82 */ /* 0x000e220000000a00 */
[----:B------:R-:W-:Y:S01]  /*15f0*/  @!P0 IMAD R19, R9, UR15, R19 ;  /* 0x0000000f09138c24 */ /* 0x000fe2000f8e0213 */
[----:B------:R-:W2:Y:S06]  /*1600*/  @!P0 LDG.E.CONSTANT R18, desc[UR12][R14.64] ;  /* 0x0000000c0e128981 */ /* 0x000eac000c1e9900 */
[----:B------:R-:W1:Y:S01]  /*1610*/  @!P1 LDC.64 R12, c[0x0][0x388] ;  /* 0x0000e200ff0c9b82 */ /* 0x000e620000000a00 */
[----:B0-----:R-:W-:-:S04]  /*1620*/  @!P0 IMAD.WIDE R16, R19, 0x4, R16 ;  /* 0x0000000413108825 */ /* 0x001fc800078e0210 */
[----:B------:R-:W-:Y:S02]  /*1630*/  @!P1 IMAD R19, R9, UR15, R20 ;  /* 0x0000000f09139c24 */ /* 0x000fe4000f8e0214 */
[----:B------:R-:W3:Y:S02]  /*1640*/  @!P0 LDG.E.CONSTANT R16, desc[UR12][R16.64] ;  /* 0x0000000c10108981 */ /* 0x000ee4000c1e9900 */
[----:B-1----:R-:W-:Y:S02]  /*1650*/  @!P1 IMAD.WIDE R12, R19, 0x4, R12 ;  /* 0x00000004130c9825 */ /* 0x002fe400078e020c */
[----:B------:R-:W4:Y:S04]  /*1660*/  @!P1 LDG.E.CONSTANT R20, desc[UR12][R14.64+0x4] ;  /* 0x0000040c0e149981 */ /* 0x000f28000c1e9900 */
[----:B------:R-:W5:Y:S01]  /*1670*/  @!P1 LDG.E.CONSTANT R12, desc[UR12][R12.64] ;  /* 0x0000000c0c0c9981 */ /* 0x000f62000c1e9900 */
[----:B------:R-:W-:-:S02]  /*1680*/  ISETP.NE.OR P2, PT, R5, RZ, P0 ;  /* 0x000000ff0500720c */ /* 0x000fc40000745670 */
[----:B------:R-:W-:Y:S01]  /*1690*/  ISETP.NE.OR P3, PT, R5, RZ, P1 ;  /* 0x000000ff0500720c */ /* 0x000fe20000f65670 */
[----:B------:R-:W-:-:S10]  /*16a0*/  VIADD R11, R11, 0x2 ;  /* 0x000000020b0b7836 */ /* 0x000fd40000000000 */
[----:B--2---:R-:W-:Y:S01]  /*16b0*/  @!P2 FADD R4, R4, R18 ;  /* 0x000000120404a221 */ /* 0x004fe20000000000 */
[----:B---3--:R-:W-:-:S03]  /*16c0*/  @!P0 FFMA R3, R18, R16, R3 ;  /* 0x0000001012038223 */ /* 0x008fc60000000003 */
[----:B----4-:R-:W-:Y:S01]  /*16d0*/  @!P3 FADD R4, R4, R20 ;  /* 0x000000140404b221 */ /* 0x010fe20000000000 */
[----:B-----5:R-:W-:-:S07]  /*16e0*/  @!P1 FFMA R3, R20, R12, R3 ;  /* 0x0000000c14039223 */ /* 0x020fce0000000003 */
.L_x_6:
[----:B------:R-:W-:Y:S05]  /*16f0*/  BRA.U UP1, `(.L_x_2) ;  /* 0x0000000101487547 */ /* 0x000fea000b800000 */
[----:B------:R-:W0:Y:S01]  /*1700*/  LDCU UR6, c[0x0][0x3bc] ;  /* 0x00007780ff0677ac */ /* 0x000e220008000800 */
[----:B------:R-:W1:Y:S01]  /*1710*/  LDC R17, c[0x0][0x3ac] ;  /* 0x0000eb00ff117b82 */ /* 0x000e620000000800 */
[----:B0-----:R-:W-:-:S05]  /*1720*/  IMAD R13, R11, R8, -UR6 ;  /* 0x800000060b0d7e24 */ /* 0x001fca000f8e0208 */
[----:B------:R-:W-:-:S04]  /*1730*/  IADD3 R8, PT, PT, R2, R13, RZ ;  /* 0x0000000d02087210 */ /* 0x000fc80007ffe0ff */
[----:B-1----:R-:W-:-:S04]  /*1740*/  ISETP.GE.AND P0, PT, R8, R17, PT ;  /* 0x000000110800720c */ /* 0x002fc80003f06270 */
[----:B------:R-:W-:-:S13]  /*1750*/  ISETP.LT.OR P0, PT, R8, RZ, P0 ;  /* 0x000000ff0800720c */ /* 0x000fda0000701670 */
[----:B------:R-:W-:Y:S05]  /*1760*/  @P0 BRA `(.L_x_2) ;  /* 0x00000000002c0947 */ /* 0x000fea0003800000 */
[----:B------:R-:W0:Y:S01]  /*1770*/  LDC.64 R14, c[0x0][0x380] ;  /* 0x0000e000ff0e7b82 */ /* 0x000e220000000a00 */
[----:B------:R-:W-:Y:S01]  /*1780*/  IADD3 R11, PT, PT, R10, R11, RZ ;  /* 0x0000000b0a0b7210 */ /* 0x000fe20007ffe0ff */
[----:B------:R-:W-:-:S06]  /*1790*/  IMAD R9, R9, R17, R8 ;  /* 0x0000001109097224 */ /* 0x000fcc00078e0208 */
[----:B------:R-:W1:Y:S01]  /*17a0*/  LDC.64 R12, c[0x0][0x388] ;  /* 0x0000e200ff0c7b82 */ /* 0x000e620000000a00 */
[----:B0-----:R-:W-:-:S06]  /*17b0*/  IMAD.WIDE R14, R11, 0x4, R14 ;  /* 0x000000040b0e7825 */ /* 0x001fcc00078e020e */
[----:B------:R-:W2:Y:S01]  /*17c0*/  LDG.E.CONSTANT R14, desc[UR12][R14.64] ;  /* 0x0000000c0e0e7981 */ /* 0x000ea2000c1e9900 */
[----:B-1----:R-:W-:-:S06]  /*17d0*/  IMAD.WIDE R12, R9, 0x4, R12 ;  /* 0x00000004090c7825 */ /* 0x002fcc00078e020c */
[----:B------:R-:W3:Y:S01]  /*17e0*/  LDG.E.CONSTANT R12, desc[UR12][R12.64] ;  /* 0x0000000c0c0c7981 */ /* 0x000ee2000c1e9900 */
[----:B------:R-:W-:-:S13]  /*17f0*/  ISETP.NE.AND P0, PT, R5, RZ, PT ;  /* 0x000000ff0500720c */ /* 0x000fda0003f05270 */
[----:B--2---:R-:W-:Y:S01]  /*1800*/  @!P0 FADD R4, R4, R14 ;  /* 0x0000000e04048221 */ /* 0x004fe20000000000 */
[----:B---3--:R-:W-:-:S07]  /*1810*/  FFMA R3, R14, R12, R3 ;  /* 0x0000000c0e037223 */ /* 0x008fce0000000003 */
.L_x_2:
[----:B------:R-:W-:Y:S05]  /*1820*/  BSYNC.RECONVERGENT B0 ;  /* 0x0000000000007941 */ /* 0x000fea0003800200 */
.L_x_1:
[----:B------:R-:W-:Y:S02]  /*1830*/  UISETP.NE.AND UP1, UPT, UR5, UR7, UPT ;  /* 0x000000070500728c */ /* 0x000fe4000bf25270 */
[----:B------:R-:W-:-:S07]  /*1840*/  UIADD3 UR6, UPT, UPT, UR5, 0x1, URZ ;  /* 0x0000000105067890 */ /* 0x000fce000fffe0ff */
[----:B------:R-:W-:Y:S01]  /*1850*/  UMOV UR5, UR6 ;  /* 0x0000000600057c82 */ /* 0x000fe20008000000 */
[----:B------:R-:W-:Y:S05]  /*1860*/  BRA.U UP1, `(.L_x_7) ;  /* 0xffffffed01b47547 */ /* 0x000fea000b83ffff */
[----:B------:R-:W-:Y:S05]  /*1870*/  BRA.U UP0, `(.L_x_8) ;  /* 0xffffffed00907547 */ /* 0x000fea000b83ffff */
.L_x_0:
[----:B------:R-:W0:Y:S01]  /*1880*/  S2R R8, SR_TID.X ;  /* 0x0000000000087919 */ /* 0x000e220000002100 */
[----:B------:R-:W1:Y:S01]  /*1890*/  LDCU UR5, c[0x0][0x3a4] ;  /* 0x00007480ff0577ac */ /* 0x000e620008000800 */
[----:B------:R-:W2:Y:S01]  /*18a0*/  LDC.64 R6, c[0x0][0x390] ;  /* 0x0000e400ff067b82 */ /* 0x000ea20000000a00 */
[----:B------:R-:W3:Y:S01]  /*18b0*/  LDCU UR6, c[0x0][0x3b4] ;  /* 0x00007680ff0677ac */ /* 0x000ee20008000800 */
[----:B------:R-:W4:Y:S01]  /*18c0*/  LDCU UR9, c[0x0][0x3b8] ;  /* 0x00007700ff0977ac */ /* 0x000f220008000800 */
[----:B-1----:R-:W-:Y:S01]  /*18d0*/  UIMAD UR5, UR11, UR5, UR14 ;  /* 0x000000050b0572a4 */ /* 0x002fe2000f8e020e */
[----:B---3--:R-:W-:-:S05]  /*18e0*/  IMAD.U32 R5, RZ, RZ, UR6 ;  /* 0x00000006ff057e24 */ /* 0x008fca000f8e00ff */
[----:B------:R-:W-:-:S04]  /*18f0*/  IMAD R5, R5, UR5, R0 ;  /* 0x0000000505057c24 */ /* 0x000fc8000f8e0200 */
[----:B----4-:R-:W-:Y:S01]  /*1900*/  IMAD R5, R5, UR9, R2 ;  /* 0x0000000905057c24 */ /* 0x010fe2000f8e0202 */
[----:B0-----:R-:W-:-:S03]  /*1910*/  LOP3.LUT P0, RZ, R8, UR14, RZ, 0xfc, !PT ;  /* 0x0000000e08ff7c12 */ /* 0x001fc6000f80fcff */
[----:B--2---:R-:W-:-:S05]  /*1920*/  IMAD.WIDE R6, R5, 0x4, R6 ;  /* 0x0000000405067825 */ /* 0x004fca00078e0206 */
[----:B------:R0:W-:Y:S05]  /*1930*/  REDG.E.ADD.F32.FTZ.RN.STRONG.GPU desc[UR12][R6.64], R3 ;  /* 0x00000003060079a6 */ /* 0x0001ea000c12f30c */
[----:B------:R-:W-:Y:S05]  /*1940*/  @P0 EXIT ;  /* 0x000000000000094d */ /* 0x000fea0003800000 */
[----:B------:R-:W1:Y:S02]  /*1950*/  LDCU.64 UR4, c[0x0][0x398] ;  /* 0x00007300ff0477ac */ /* 0x000e640008000a00 */
[----:B-1----:R-:W-:-:S06]  /*1960*/  UIMAD.WIDE.U32 UR4, UR11, 0x4, UR4 ;  /* 0x000000040b0478a5 */ /* 0x002fcc000f8e0004 */
[----:B------:R-:W-:Y:S02]  /*1970*/  MOV R2, UR4 ;  /* 0x0000000400027c02 */ /* 0x000fe40008000f00 */
[----:B0-----:R-:W-:-:S05]  /*1980*/  MOV R3, UR5 ;  /* 0x0000000500037c02 */ /* 0x001fca0008000f00 */
[----:B------:R-:W-:Y:S01]  /*1990*/  REDG.E.ADD.F32.FTZ.RN.STRONG.GPU desc[UR12][R2.64], R4 ;  /* 0x00000004020079a6 */ /* 0x000fe2000c12f30c */
[----:B------:R-:W-:Y:S05]  /*19a0*/  EXIT ;  /* 0x000000000000794d */ /* 0x000fea0003800000 */
.L_x_9:
[----:B------:R-:W-:-:S00]  /*19b0*/  BRA `(.L_x_9) ;  /* 0xfffffffc00fc7947 */ /* 0x000fc0000383ffff */
[----:B------:R-:W-:-:S00]  /*19c0*/  NOP ;  /* 0x0000000000007918 */ /* 0x000fc00000000000 */
        /* <DEDUP_REMOVED lines=11> */
.L_x_38:


//--------------------- .text._Z28conv2d_backward_input_kernelPKfS0_Pfiiiiiiiii --------------------------
	.section	.text._Z28conv2d_backward_input_kernelPKfS0_Pfiiiiiiiii,"ax",@progbits
	.align	128
        .global         _Z28conv2d_backward_input_kernelPKfS0_Pfiiiiiiiii
        .type           _Z28conv2d_backward_input_kernelPKfS0_Pfiiiiiiiii,@function
        .size           _Z28conv2d_backward_input_kernelPKfS0_Pfiiiiiiiii,(.L_x_39 - _Z28conv2d_backward_input_kernelPKfS0_Pfiiiiiiiii)
        .other          _Z28conv2d_backward_input_kernelPKfS0_Pfiiiiiiiii,@"STO_CUDA_ENTRY STV_DEFAULT"
_Z28conv2d_backward_input_kernelPKfS0_Pfiiiiiiiii:
.text._Z28conv2d_backward_input_kernelPKfS0_Pfiiiiiiiii:
[----:B------:R-:W-:Y:S01]  /*0000*/  LDC R1, c[0x0][0x37c] ;  /* 0x0000df00ff017b82 */ /* 0x000fe20000000800 */
[----:B------:R-:W0:Y:S07]  /*0010*/  S2R R0, SR_TID.X ;  /* 0x0000000000007919 */ /* 0x000e2e0000002100 */
[----:B------:R-:W1:Y:S01]  /*0020*/  LDC R22, c[0x0][0x364] ;  /* 0x0000d900ff167b82 */ /* 0x000e620000000800 */
[----:B------:R-:W2:Y:S01]  /*0030*/  LDCU UR6, c[0x0][0x39c] ;  /* 0x00007380ff0677ac */ /* 0x000ea20008000800 */
[----:B------:R-:W1:Y:S06]  /*0040*/  S2R R7, SR_TID.Y ;  /* 0x0000000000077919 */ /* 0x000e6c0000002200 */
[----:B------:R-:W0:Y:S08]  /*0050*/  S2UR UR5, SR_CTAID.X ;  /* 0x00000000000579c3 */ /* 0x000e300000002500 */
[----:B------:R-:W0:Y:S08]  /*0060*/  LDC R5, c[0x0][0x360] ;  /* 0x0000d800ff057b82 */ /* 0x000e300000000800 */
[----:B------:R-:W1:Y:S08]  /*0070*/  S2UR UR4, SR_CTAID.Y ;  /* 0x00000000000479c3 */ /* 0x000e700000002600 */
[----:B------:R-:W3:Y:S01]  /*0080*/  LDC.64 R2, c[0x0][0x3a0] ;  /* 0x0000e800ff027b82 */ /* 0x000ee20000000a00 */
[----:B0-----:R-:W-:-:S02]  /*0090*/  IMAD R5, R5, UR5, R0 ;  /* 0x0000000505057c24 */ /* 0x001fc4000f8e0200 */
[----:B-1----:R-:W-:-:S03]  /*00a0*/  IMAD R22, R22, UR4, R7 ;  /* 0x0000000416167c24 */ /* 0x002fc6000f8e0207 */
[----:B---3--:R-:W-:-:S04]  /*00b0*/  ISETP.GE.AND P0, PT, R5, R2, PT ;  /* 0x000000020500720c */ /* 0x008fc80003f06270 */
[----:B--2---:R-:W-:-:S04]  /*00c0*/  ISETP.GE.OR P0, PT, R22, UR6, P0 ;  /* 0x0000000616007c0c */ /* 0x004fc80008706670 */
[----:B------:R-:W-:-:S13]  /*00d0*/  ISETP.LT.OR P0, PT, R3, 0x1, P0 ;  /* 0x000000010300780c */ /* 0x000fda0000701670 */
[----:B------:R-:W-:Y:S05]  /*00e0*/  @P0 EXIT ;  /* 0x000000000000094d */ /* 0x000fea0003800000 */
[----:B------:R-:W0:Y:S01]  /*00f0*/  S2R R19, SR_CTAID.Z ;  /* 0x0000000000137919 */ /* 0x000e220000002700 */
[----:B------:R-:W1:Y:S01]  /*0100*/  LDCU UR4, c[0x0][0x3a8] ;  /* 0x00007500ff0477ac */ /* 0x000e620008000800 */
[----:B------:R-:W2:Y:S01]  /*0110*/  LDCU.64 UR10, c[0x0][0x358] ;  /* 0x00006b00ff0a77ac */ /* 0x000ea20008000a00 */
[----:B-1----:R-:W-:Y:S01]  /*0120*/  UISETP.GE.AND UP0, UPT, UR4, 0x1, UPT ;  /* 0x000000010400788c */ /* 0x002fe2000bf06270 */
[----:B0-----:R-:W-:-:S04]  /*0130*/  IMAD R20, R19, UR6, R22 ;  /* 0x0000000613147c24 */ /* 0x001fc8000f8e0216 */
[----:B------:R-:W-:-:S04]  /*0140*/  IMAD R20, R20, R2, R5 ;  /* 0x0000000214147224 */ /* 0x000fc800078e0205 */
[----:B--2---:R-:W-:Y:S05]  /*0150*/  BRA.U !UP0, `(.L_x_10) ;  /* 0x0000002908087547 */ /* 0x004fea000b800000 */
[----:B------:R-:W0:Y:S02]  /*0160*/  LDCU UR4, c[0x0][0x3ac] ;  /* 0x00007580ff0477ac */ /* 0x000e240008000800 */
[----:B0-----:R-:W-:-:S09]  /*0170*/  UISETP.GE.AND UP0, UPT, UR4, 0x1, UPT ;  /* 0x000000010400788c */ /* 0x001fd2000bf06270 */
[----:B------:R-:W-:Y:S05]  /*0180*/  BRA.U !UP0, `(.L_x_11) ;  /* 0x0000002508347547 */ /* 0x000fea000b800000 */
[----:B------:R-:W0:Y:S01]  /*0190*/  LDC.64 R10, c[0x0][0x3b0] ;  /* 0x0000ec00ff0a7b82 */ /* 0x000e220000000a00 */
[----:B------:R-:W-:Y:S01]  /*01a0*/  VIADD R2, R2, -UR4 ;  /* 0x8000000402027c36 */ /* 0x000fe20008000000 */
[----:B------:R-:W-:Y:S01]  /*01b0*/  UMOV UR4, URZ ;  /* 0x000000ff00047c82 */ /* 0x000fe20008000000 */
[----:B0-----:R-:W-:Y:S02]  /*01c0*/  IMAD.IADD R12, R3, 0x1, -R10 ;  /* 0x00000001030c7824 */ /* 0x001fe400078e0a0a */
[----:B------:R-:W-:Y:S02]  /*01d0*/  IMAD.IADD R18, R5, 0x1, R11 ;  /* 0x0000000105127824 */ /* 0x000fe400078e020b */
[C---:B------:R-:W-:Y:S02]  /*01e0*/  IMAD R13, R11.reuse, 0x2, R2 ;  /* 0x000000020b0d7824 */ /* 0x040fe400078e0202 */
[----:B------:R-:W-:Y:S01]  /*01f0*/  IMAD R12, R11, 0x2, R12 ;  /* 0x000000020b0c7824 */ /* 0x000fe200078e020c */
[----:B------:R-:W-:-:S02]  /*0200*/  LOP3.LUT R11, R10, 0x3, RZ, 0xc0, !PT ;  /* 0x000000030a0b7812 */ /* 0x000fc400078ec0ff */
[----:B------:R-:W-:-:S07]  /*0210*/  LOP3.LUT R10, R10, 0x7ffffffc, RZ, 0xc0, !PT ;  /* 0x7ffffffc0a0a7812 */ /* 0x000fce00078ec0ff */
.L_x_30:
[----:B0-----:R-:W0:Y:S01]  /*0220*/  LDCU UR8, c[0x0][0x3b4] ;  /* 0x00007680ff0877ac */ /* 0x001e220008000800 */
[----:B------:R-:W-:Y:S01]  /*0230*/  IMAD.MOV.U32 R9, RZ, RZ, RZ ;  /* 0x000000ffff097224 */ /* 0x000fe200078e00ff */
[----:B------:R-:W-:Y:S01]  /*0240*/  UMOV UR5, URZ ;  /* 0x000000ff00057c82 */ /* 0x000fe20008000000 */
[----:B0-----:R-:W-:-:S12]  /*0250*/  UIADD3 UR8, UPT, UPT, UR4, UR8, URZ ;  /* 0x0000000804087290 */ /* 0x001fd8000fffe0ff */
.L_x_29:
[----:B------:R-:W0:Y:S01]  /*0260*/  LDC R3, c[0x0][0x39c] ;  /* 0x0000e700ff037b82 */ /* 0x000e220000000800 */
[----:B------:R-:W-:-:S07]  /*0270*/  UMOV UR6, URZ ;  /* 0x000000ff00067c82 */ /* 0x000fce0008000000 */
[----:B------:R-:W1:Y:S01]  /*0280*/  LDC R0, c[0x0][0x3a8] ;  /* 0x0000ea00ff007b82 */ /* 0x000e620000000800 */
[----:B0-----:R-:W-:Y:S02]  /*0290*/  IMAD R8, R3, UR5, R22 ;  /* 0x0000000503087c24 */ /* 0x001fe4000f8e0216 */
[----:B-1----:R-:W-:Y:S01]  /*02a0*/  IMAD R7, R19, R0, UR5 ;  /* 0x0000000513077e24 */ /* 0x002fe2000f8e0200 */
[----:B------:R-:W-:-:S06]  /*02b0*/  UIADD3 UR5, UPT, UPT, UR5, 0x1, URZ ;  /* 0x0000000105057890 */ /* 0x000fcc000fffe0ff */
[----:B------:R-:W-:-:S13]  /*02c0*/  ISETP.NE.AND P1, PT, R0, UR5, PT ;  /* 0x0000000500007c0c */ /* 0x000fda000bf25270 */
.L_x_28:
[----:B------:R-:W0:Y:S01]  /*02d0*/  LDCU UR7, c[0x0][0x3b8] ;  /* 0x00007700ff0777ac */ /* 0x000e220008000800 */
[----:B------:R-:W-:Y:S01]  /*02e0*/  VIADD R0, R18, -UR6 ;  /* 0x8000000612007c36 */ /* 0x000fe20008000000 */
[----:B------:R-:W-:Y:S04]  /*02f0*/  BSSY.RECONVERGENT B0, `(.L_x_12) ;  /* 0x0000227000007945 */ /* 0x000fe80003800200 */
[----:B------:R-:W-:Y:S02]  /*0300*/  IABS R15, R0 ;  /* 0x00000000000f7213 */ /* 0x000fe40000000000 */
[----:B------:R-:W-:Y:S02]  /*0310*/  ISETP.GE.AND P3, PT, R0, RZ, PT ;  /* 0x000000ff0000720c */ /* 0x000fe40003f66270 */
[----:B0-----:R-:W-:-:S04]  /*0320*/  MOV R25, UR7 ;  /* 0x0000000700197c02 */ /* 0x001fc80008000f00 */
[----:B------:R-:W-:-:S04]  /*0330*/  IABS R6, R25 ;  /* 0x0000001900067213 */ /* 0x000fc80000000000 */
[----:B------:R-:W0:Y:S08]  /*0340*/  I2F.RP R4, R6 ;  /* 0x0000000600047306 */ /* 0x000e300000209400 */
[----:B0-----:R-:W0:Y:S02]  /*0350*/  MUFU.RCP R4, R4 ;  /* 0x0000000400047308 */ /* 0x001e240000001000 */
[----:B0-----:R-:W-:-:S02]  /*0360*/  VIADD R2, R4, 0xffffffe ;  /* 0x0ffffffe04027836 */ /* 0x001fc40000000000 */
[----:B------:R-:W-:-:S04]  /*0370*/  IMAD.MOV.U32 R4, RZ, RZ, R6 ;  /* 0x000000ffff047224 */ /* 0x000fc800078e0006 */
[----:B------:R0:W1:Y:S02]  /*0380*/  F2I.FTZ.U32.TRUNC.NTZ R3, R2 ;  /* 0x0000000200037305 */ /* 0x000064000021f000 */
[----:B0-----:R-:W-:Y:S02]  /*0390*/  IMAD.MOV.U32 R2, RZ, RZ, RZ ;  /* 0x000000ffff027224 */ /* 0x001fe400078e00ff */
[----:B-1----:R-:W-:-:S04]  /*03a0*/  IMAD R5, R3, R6, RZ ;  /* 0x0000000603057224 */ /* 0x002fc800078e02ff */
[----:B------:R-:W-:-:S04]  /*03b0*/  IMAD.MOV R5, RZ, RZ, -R5 ;  /* 0x000000ffff057224 */ /* 0x000fc800078e0a05 */
[----:B------:R-:W-:-:S06]  /*03c0*/  IMAD.HI.U32 R5, R3, R5, R2 ;  /* 0x0000000503057227 */ /* 0x000fcc00078e0002 */
[----:B------:R-:W-:-:S04]  /*03d0*/  IMAD.HI.U32 R14, R5, R15, RZ ;  /* 0x0000000f050e7227 */ /* 0x000fc800078e00ff */
[----:B------:R-:W-:-:S04]  /*03e0*/  IMAD.MOV R3, RZ, RZ, -R14 ;  /* 0x000000ffff037224 */ /* 0x000fc800078e0a0e */
[----:B------:R-:W-:Y:S01]  /*03f0*/  IMAD R15, R6, R3, R15 ;  /* 0x00000003060f7224 */ /* 0x000fe200078e020f */
[----:B------:R-:W-:-:S04]  /*0400*/  LOP3.LUT R3, RZ, R25, RZ, 0x33, !PT ;  /* 0x00000019ff037212 */ /* 0x000fc800078e33ff */
[----:B------:R-:W-:-:S13]  /*0410*/  ISETP.GT.U32.AND P0, PT, R4, R15, PT ;  /* 0x0000000f0400720c */ /* 0x000fda0003f04070 */
[----:B------:R-:W-:-:S04]  /*0420*/  @!P0 IADD3 R15, PT, PT, R15, -R6, RZ ;  /* 0x800000060f0f8210 */ /* 0x000fc80007ffe0ff */
[----:B------:R-:W-:Y:S01]  /*0430*/  ISETP.GT.U32.AND P2, PT, R4, R15, PT ;  /* 0x0000000f0400720c */ /* 0x000fe20003f44070 */
[----:B------:R-:W-:-:S05]  /*0440*/  IMAD.IADD R2, R15, 0x1, -R6 ;  /* 0x000000010f027824 */ /* 0x000fca00078e0a06 */
[----:B------:R-:W-:Y:S02]  /*0450*/  SEL R2, R2, R15, !P2 ;  /* 0x0000000f02027207 */ /* 0x000fe40005000000 */
[----:B------:R-:W-:-:S03]  /*0460*/  ISETP.NE.AND P2, PT, R25, RZ, PT ;  /* 0x000000ff1900720c */ /* 0x000fc60003f45270 */
[----:B------:R-:W-:-:S05]  /*0470*/  @!P3 IMAD.MOV R2, RZ, RZ, -R2 ;  /* 0x000000ffff02b224 */ /* 0x000fca00078e0a02 */
[----:B------:R-:W-:-:S04]  /*0480*/  SEL R2, R3, R2, !P2 ;  /* 0x0000000203027207 */ /* 0x000fc80005000000 */
[----:B------:R-:W-:-:S13]  /*0490*/  ISETP.NE.AND P3, PT, R2, RZ, PT ;  /* 0x000000ff0200720c */ /* 0x000fda0003f65270 */
[----:B------:R-:W-:Y:S05]  /*04a0*/  @P3 BRA `(.L_x_13) ;  /* 0x00000020002c3947 */ /* 0x000fea0003800000 */
[----:B------:R-:W-:Y:S01]  /*04b0*/  ISETP.GE.U32.AND P3, PT, R15, R4, PT ;  /* 0x000000040f00720c */ /* 0x000fe20003f66070 */
[----:B------:R-:W-:Y:S01]  /*04c0*/  @!P0 VIADD R14, R14, 0x1 ;  /* 0x000000010e0e8836 */ /* 0x000fe20000000000 */
[----:B------:R-:W0:Y:S01]  /*04d0*/  LDC R15, c[0x0][0x3b0] ;  /* 0x0000ec00ff0f7b82 */ /* 0x000e220000000800 */
[----:B------:R-:W-:-:S04]  /*04e0*/  LOP3.LUT R0, R0, R25, RZ, 0x3c, !PT ;  /* 0x0000001900007212 */ /* 0x000fc800078e3cff */
[----:B------:R-:W-:-:S06]  /*04f0*/  ISETP.GE.AND P4, PT, R0, RZ, PT ;  /* 0x000000ff0000720c */ /* 0x000fcc0003f86270 */
[----:B------:R-:W-:-:S07]  /*0500*/  @P3 VIADD R14, R14, 0x1 ;  /* 0x000000010e0e3836 */ /* 0x000fce0000000000 */
[----:B------:R-:W-:-:S05]  /*0510*/  @!P4 IMAD.MOV R14, RZ, RZ, -R14 ;  /* 0x000000ffff0ec224 */ /* 0x000fca00078e0a0e */
[----:B------:R-:W-:Y:S02]  /*0520*/  SEL R2, R3, R14, !P2 ;  /* 0x0000000e03027207 */ /* 0x000fe40005000000 */
[----:B0-----:R-:W-:-:S04]  /*0530*/  ISETP.GT.AND P0, PT, R15, RZ, PT ;  /* 0x000000ff0f00720c */ /* 0x001fc80003f04270 */
[----:B------:R-:W-:-:S13]  /*0540*/  ISETP.GT.AND P0, PT, R2, -0x1, P0 ;  /* 0xffffffff0200780c */ /* 0x000fda0000704270 */
[----:B------:R-:W-:Y:S05]  /*0550*/  @!P0 BRA `(.L_x_13) ;  /* 0x0000002000008947 */ /* 0x000fea0003800000 */
[----:B------:R-:W0:Y:S01]  /*0560*/  LDC R17, c[0x0][0x3ac] ;  /* 0x0000eb00ff117b82 */ /* 0x000e220000000800 */
[----:B------:R-:W-:Y:S01]  /*0570*/  ISETP.GE.U32.AND P0, PT, R15, 0x4, PT ;  /* 0x000000040f00780c */ /* 0x000fe20003f06070 */
[----:B------:R-:W-:Y:S02]  /*0580*/  IMAD.MOV.U32 R21, RZ, RZ, RZ ;  /* 0x000000ffff157224 */ /* 0x000fe400078e00ff */
[----:B0-----:R-:W-:-:S04]  /*0590*/  IMAD R0, R8, R17, UR6 ;  /* 0x0000000608007e24 */ /* 0x001fc8000f8e0211 */
[----:B------:R-:W-:-:S06]  /*05a0*/  IMAD R0, R0, R15, RZ ;  /* 0x0000000f00007224 */ /* 0x000fcc00078e02ff */
[----:B------:R-:W-:Y:S05]  /*05b0*/  @!P0 BRA `(.L_x_14) ;  /* 0x0000001000b48947 */ /* 0x000fea0003800000 */
[----:B------:R-:W0:Y:S01]  /*05c0*/  LDC.64 R14, c[0x0][0x388] ;  /* 0x0000e200ff0e7b82 */ /* 0x000e220000000a00 */
[----:B------:R-:W1:Y:S01]  /*05d0*/  LDCU UR7, c[0x0][0x3b4] ;  /* 0x00007680ff0777ac */ /* 0x000e620008000800 */
[----:B------:R-:W-:Y:S02]  /*05e0*/  IMAD.MOV R21, RZ, RZ, -R10 ;  /* 0x000000ffff157224 */ /* 0x000fe400078e0a0a */
[----:B------:R-:W-:-:S04]  /*05f0*/  IMAD.MOV.U32 R23, RZ, RZ, R0 ;  /* 0x000000ffff177224 */ /* 0x000fc800078e0000 */
[----:B------:R-:W2:Y:S01]  /*0600*/  LDC R25, c[0x0][0x3b8] ;  /* 0x0000ee00ff197b82 */ /* 0x000ea20000000800 */
[----:B-1----:R-:W-:Y:S01]  /*0610*/  UIADD3 UR7, UPT, UPT, UR4, -0x3, UR7 ;  /* 0xfffffffd04077890 */ /* 0x002fe2000fffe007 */
[----:B0-----:R-:W-:-:S05]  /*0620*/  IMAD.WIDE R14, R0, 0x4, R14 ;  /* 0x00000004000e7825 */ /* 0x001fca00078e020e */
[----:B------:R-:W-:Y:S01]  /*0630*/  IMAD.U32 R24, RZ, RZ, UR7 ;  /* 0x00000007ff187e24 */ /* 0x000fe2000f8e00ff */
[----:B------:R-:W-:-:S04]  /*0640*/  IADD3 R14, P0, PT, R14, 0xc, RZ ;  /* 0x0000000c0e0e7810 */ /* 0x000fc80007f1e0ff */
[----:B--2---:R-:W-:-:S09]  /*0650*/  IADD3.X R15, PT, PT, RZ, R15, RZ, P0, !PT ;  /* 0x0000000fff0f7210 */ /* 0x004fd200007fe4ff */
.L_x_23:
[C---:B------:R-:W-:Y:S01]  /*0660*/  VIADD R26, R24.reuse, 0x3 ;  /* 0x00000003181a7836 */ /* 0x040fe20000000000 */
[----:B------:R-:W-:Y:S01]  /*0670*/  IABS R6, R25 ;  /* 0x0000001900067213 */ /* 0x000fe20000000000 */
[----:B------:R-:W-:Y:S01]  /*0680*/  VIADD R21, R21, 0x4 ;  /* 0x0000000415157836 */ /* 0x000fe20000000000 */
[----:B------:R-:W-:Y:S01]  /*0690*/  BSSY.RECONVERGENT B1, `(.L_x_15) ;  /* 0x000004c000017945 */ /* 0x000fe20003800200 */
[----:B------:R-:W-:Y:S01]  /*06a0*/  VIADD R16, R24, 0x2 ;  /* 0x0000000218107836 */ /* 0x000fe20000000000 */
[----:B------:R-:W-:Y:S02]  /*06b0*/  IABS R3, R26 ;  /* 0x0000001a00037213 */ /* 0x000fe40000000000 */
[----:B------:R-:W-:-:S03]  /*06c0*/  ISETP.GE.AND P3, PT, R26, RZ, PT ;  /* 0x000000ff1a00720c */ /* 0x000fc60003f66270 */
[----:B------:R-:W-:-:S04]  /*06d0*/  IMAD.HI.U32 R17, R5, R3, RZ ;  /* 0x0000000305117227 */ /* 0x000fc800078e00ff */
[----:B------:R-:W-:-:S04]  /*06e0*/  IMAD.MOV R5, RZ, RZ, -R17 ;  /* 0x000000ffff057224 */ /* 0x000fc800078e0a11 */
[----:B------:R-:W-:Y:S01]  /*06f0*/  IMAD R5, R6, R5, R3 ;  /* 0x0000000506057224 */ /* 0x000fe200078e0203 */
[----:B------:R-:W-:-:S04]  /*0700*/  LOP3.LUT R3, RZ, R25, RZ, 0x33, !PT ;  /* 0x00000019ff037212 */ /* 0x000fc800078e33ff */
[----:B------:R-:W-:-:S13]  /*0710*/  ISETP.GT.U32.AND P0, PT, R4, R5, PT ;  /* 0x000000050400720c */ /* 0x000fda0003f04070 */
[----:B------:R-:W-:-:S05]  /*0720*/  @!P0 IMAD.IADD R5, R5, 0x1, -R6 ;  /* 0x0000000105058824 */ /* 0x000fca00078e0a06 */
[----:B------:R-:W-:Y:S02]  /*0730*/  ISETP.GT.U32.AND P2, PT, R4, R5, PT ;  /* 0x000000050400720c */ /* 0x000fe40003f44070 */
[----:B------:R-:W-:-:S04]  /*0740*/  IADD3 R4, PT, PT, R5, -R6, RZ ;  /* 0x8000000605047210 */ /* 0x000fc80007ffe0ff */
[----:B------:R-:W-:Y:S02]  /*0750*/  SEL R4, R4, R5, !P2 ;  /* 0x0000000504047207 */ /* 0x000fe40005000000 */
[----:B------:R-:W-:-:S03]  /*0760*/  ISETP.NE.AND P2, PT, R25, RZ, PT ;  /* 0x000000ff1900720c */ /* 0x000fc60003f45270 */
[----:B------:R-:W-:Y:S01]  /*0770*/  @!P3 IMAD.MOV R4, RZ, RZ, -R4 ;  /* 0x000000ffff04b224 */ /* 0x000fe200078e0a04 */
[----:B------:R-:W-:-:S04]  /*0780*/  ISETP.NE.AND P3, PT, R21, RZ, PT ;  /* 0x000000ff1500720c */ /* 0x000fc80003f65270 */
[----:B------:R-:W-:-:S04]  /*0790*/  SEL R4, R3, R4, !P2 ;  /* 0x0000000403047207 */ /* 0x000fc80005000000 */
[----:B------:R-:W-:-:S13]  /*07a0*/  ISETP.NE.AND P4, PT, R4, RZ, PT ;  /* 0x000000ff0400720c */ /* 0x000fda0003f85270 */
[----:B------:R-:W-:Y:S05]  /*07b0*/  @P4 BRA `(.L_x_16) ;  /* 0x0000000000e44947 */ /* 0x000fea0003800000 */
[----:B------:R-:W0:Y:S01]  /*07c0*/  I2F.RP R27, R6 ;  /* 0x00000006001b7306 */ /* 0x000e220000209400 */
[----:B------:R-:W-:Y:S02]  /*07d0*/  ISETP.GE.U32.AND P4, PT, R5, R6, PT ;  /* 0x000000060500720c */ /* 0x000fe40003f86070 */
[----:B------:R-:W-:Y:S02]  /*07e0*/  LOP3.LUT R26, R26, R25, RZ, 0x3c, !PT ;  /* 0x000000191a1a7212 */ /* 0x000fe400078e3cff */
[----:B------:R-:W-:Y:S02]  /*07f0*/  @!P0 IADD3 R17, PT, PT, R17, 0x1, RZ ;  /* 0x0000000111118810 */ /* 0x000fe40007ffe0ff */
[----:B------:R-:W-:-:S07]  /*0800*/  ISETP.GE.AND P5, PT, R26, RZ, PT ;  /* 0x000000ff1a00720c */ /* 0x000fce0003fa6270 */
[----:B------:R-:W-:Y:S01]  /*0810*/  @P4 VIADD R17, R17, 0x1 ;  /* 0x0000000111114836 */ /* 0x000fe20000000000 */
[----:B0-----:R-:W0:Y:S05]  /*0820*/  MUFU.RCP R27, R27 ;  /* 0x0000001b001b7308 */ /* 0x001e2a0000001000 */
[----:B------:R-:W-:Y:S02]  /*0830*/  @!P5 IMAD.MOV R17, RZ, RZ, -R17 ;  /* 0x000000ffff11d224 */ /* 0x000fe400078e0a11 */
[----:B0-----:R-:W-:-:S04]  /*0840*/  VIADD R4, R27, 0xffffffe ;  /* 0x0ffffffe1b047836 */ /* 0x001fc80000000000 */
[----:B------:R0:W1:Y:S02]  /*0850*/  F2I.FTZ.U32.TRUNC.NTZ R5, R4 ;  /* 0x0000000400057305 */ /* 0x000064000021f000 */
[----:B0-----:R-:W-:Y:S02]  /*0860*/  IMAD.MOV.U32 R4, RZ, RZ, RZ ;  /* 0x000000ffff047224 */ /* 0x001fe400078e00ff */
[----:B-1----:R-:W-:-:S04]  /*0870*/  IMAD.MOV R29, RZ, RZ, -R5 ;  /* 0x000000ffff1d7224 */ /* 0x002fc800078e0a05 */
[----:B------:R-:W-:-:S04]  /*0880*/  IMAD R29, R29, R6, RZ ;  /* 0x000000061d1d7224 */ /* 0x000fc800078e02ff */
[----:B------:R-:W-:Y:S01]  /*0890*/  IMAD.HI.U32 R26, R5, R29, R4 ;  /* 0x0000001d051a7227 */ /* 0x000fe200078e0004 */
[----:B------:R-:W-:-:S04]  /*08a0*/  SEL R4, R3, R17, !P2 ;  /* 0x0000001103047207 */ /* 0x000fc80005000000 */
[----:B------:R-:W-:-:S13]  /*08b0*/  ISETP.GE.AND P0, PT, R4, RZ, PT ;  /* 0x000000ff0400720c */ /* 0x000fda0003f06270 */
[----:B------:R-:W-:Y:S05]  /*08c0*/  @!P0 BRA `(.L_x_16) ;  /* 0x0000000000a08947 */ /* 0x000fea0003800000 */
[----:B------:R-:W-:-:S05]  /*08d0*/  IABS R17, R13 ;  /* 0x0000000d00117213 */ /* 0x000fca0000000000 */
[----:B------:R-:W-:-:S04]  /*08e0*/  IMAD.HI.U32 R5, R26, R17, RZ ;  /* 0x000000111a057227 */ /* 0x000fc800078e00ff */
[----:B------:R-:W-:-:S04]  /*08f0*/  IMAD.MOV R27, RZ, RZ, -R5 ;  /* 0x000000ffff1b7224 */ /* 0x000fc800078e0a05 */
[----:B------:R-:W-:-:S05]  /*0900*/  IMAD R17, R6, R27, R17 ;  /* 0x0000001b06117224 */ /* 0x000fca00078e0211 */
[----:B------:R-:W-:-:S13]  /*0910*/  ISETP.GT.U32.AND P6, PT, R6, R17, PT ;  /* 0x000000110600720c */ /* 0x000fda0003fc4070 */
[----:B------:R-:W-:Y:S01]  /*0920*/  @!P6 IMAD.IADD R17, R17, 0x1, -R6 ;  /* 0x000000011111e824 */ /* 0x000fe200078e0a06 */
[----:B------:R-:W-:-:S04]  /*0930*/  @!P6 IADD3 R5, PT, PT, R5, 0x1, RZ ;  /* 0x000000010505e810 */ /* 0x000fc80007ffe0ff */
[----:B------:R-:W-:Y:S02]  /*0940*/  ISETP.GE.U32.AND P0, PT, R17, R6, PT ;  /* 0x000000061100720c */ /* 0x000fe40003f06070 */
[----:B------:R-:W-:-:S05]  /*0950*/  IABS R17, R12 ;  /* 0x0000000c00117213 */ /* 0x000fca0000000000 */
[----:B------:R-:W-:-:S04]  /*0960*/  IMAD.HI.U32 R26, R26, R17, RZ ;  /* 0x000000111a1a7227 */ /* 0x000fc800078e00ff */
[----:B------:R-:W-:Y:S02]  /*0970*/  IMAD.MOV R27, RZ, RZ, -R26 ;  /* 0x000000ffff1b7224 */ /* 0x000fe400078e0a1a */
[----:B------:R-:W-:Y:S02]  /*0980*/  @P0 VIADD R5, R5, 0x1 ;  /* 0x0000000105050836 */ /* 0x000fe40000000000 */
[----:B------:R-:W-:-:S05]  /*0990*/  IMAD R17, R6, R27, R17 ;  /* 0x0000001b06117224 */ /* 0x000fca00078e0211 */
[----:B------:R-:W-:-:S13]  /*09a0*/  ISETP.GT.U32.AND P4, PT, R6, R17, PT ;  /* 0x000000110600720c */ /* 0x000fda0003f84070 */
[----:B------:R-:W-:Y:S02]  /*09b0*/  @!P4 IMAD.IADD R17, R17, 0x1, -R6 ;  /* 0x000000011111c824 */ /* 0x000fe400078e0a06 */
[----:B------:R-:W-:-:S03]  /*09c0*/  @!P4 VIADD R26, R26, 0x1 ;  /* 0x000000011a1ac836 */ /* 0x000fc60000000000 */
[----:B------:R-:W-:Y:S02]  /*09d0*/  ISETP.GE.U32.AND P5, PT, R17, R6, PT ;  /* 0x000000061100720c */ /* 0x000fe40003fa6070 */
[----:B------:R-:W-:-:S04]  /*09e0*/  LOP3.LUT R17, R13, R25, RZ, 0x3c, !PT ;  /* 0x000000190d117212 */ /* 0x000fc800078e3cff */
[----:B------:R-:W-:Y:S02]  /*09f0*/  ISETP.GE.AND P6, PT, R17, RZ, PT ;  /* 0x000000ff1100720c */ /* 0x000fe40003fc6270 */
[----:B------:R-:W-:-:S04]  /*0a00*/  LOP3.LUT R17, R12, R25, RZ, 0x3c, !PT ;  /* 0x000000190c117212 */ /* 0x000fc800078e3cff */
[----:B------:R-:W-:Y:S01]  /*0a10*/  ISETP.GE.AND P4, PT, R17, RZ, PT ;  /* 0x000000ff1100720c */ /* 0x000fe20003f86270 */
[----:B------:R-:W-:-:S06]  /*0a20*/  @P5 VIADD R26, R26, 0x1 ;  /* 0x000000011a1a5836 */ /* 0x000fcc0000000000 */
[----:B------:R-:W-:-:S05]  /*0a30*/  @!P6 IMAD.MOV R5, RZ, RZ, -R5 ;  /* 0x000000ffff05e224 */ /* 0x000fca00078e0a05 */
[----:B------:R-:W-:Y:S01]  /*0a40*/  SEL R5, R3, R5, !P2 ;  /* 0x0000000503057207 */ /* 0x000fe20005000000 */
[----:B------:R-:W-:-:S05]  /*0a50*/  @!P4 IMAD.MOV R26, RZ, RZ, -R26 ;  /* 0x000000ffff1ac224 */ /* 0x000fca00078e0a1a */
[----:B------:R-:W-:-:S04]  /*0a60*/  SEL R26, R3, R26, !P2 ;  /* 0x0000001a031a7207 */ /* 0x000fc80005000000 */
[----:B------:R-:W-:-:S04]  /*0a70*/  ISETP.GT.AND P0, PT, R4, R26, PT ;  /* 0x0000001a0400720c */ /* 0x000fc80003f04270 */
[----:B------:R-:W-:-:S13]  /*0a80*/  ISETP.GT.OR P0, PT, R2, R5, P0 ;  /* 0x000000050200720c */ /* 0x000fda0000704670 */
[----:B------:R-:W-:Y:S05]  /*0a90*/  @P0 BRA `(.L_x_16) ;  /* 0x00000000002c0947 */ /* 0x000fea0003800000 */
[----:B------:R-:W-:-:S04]  /*0aa0*/  IMAD R5, R7, R5, R7 ;  /* 0x0000000507057224 */ /* 0x000fc800078e0207 */
[----:B------:R-:W-:-:S04]  /*0ab0*/  IMAD.IADD R5, R2, 0x1, R5 ;  /* 0x0000000102057824 */ /* 0x000fc800078e0205 */
[----:B------:R-:W-:-:S05]  /*0ac0*/  IMAD R5, R26, R5, R5 ;  /* 0x000000051a057224 */ /* 0x000fca00078e0205 */
[----:B------:R-:W-:Y:S02]  /*0ad0*/  IADD3 R27, PT, PT, R4, R5, RZ ;  /* 0x00000005041b7210 */ /* 0x000fe40007ffe0ff */
[----:B------:R-:W0:Y:S03]  /*0ae0*/  LDC.64 R4, c[0x0][0x380] ;  /* 0x0000e000ff047b82 */ /* 0x000e260000000a00 */
[----:B0-----:R-:W-:-:S05]  /*0af0*/  IMAD.WIDE R26, R27, 0x4, R4 ;  /* 0x000000041b1a7825 */ /* 0x001fca00078e0204 */
[----:B------:R-:W0:Y:S01]  /*0b00*/  LDC.64 R4, c[0x0][0x388] ;  /* 0x0000e200ff047b82 */ /* 0x000e220000000a00 */
[----:B------:R-:W2:Y:S01]  /*0b10*/  LDG.E.CONSTANT R26, desc[UR10][R26.64] ;  /* 0x0000000a1a1a7981 */ /* 0x000ea2000c1e9900 */
[----:B0-----:R-:W-:-:S06]  /*0b20*/  IMAD.WIDE R4, R23, 0x4, R4 ;  /* 0x0000000417047825 */ /* 0x001fcc00078e0204 */
[----:B------:R-:W2:Y:S02]  /*0b30*/  LDG.E.CONSTANT R4, desc[UR10][R4.64] ;  /* 0x0000000a04047981 */ /* 0x000ea4000c1e9900 */
[----:B--2---:R-:W-:-:S07]  /*0b40*/  FFMA R9, R26, R4, R9 ;  /* 0x000000041a097223 */ /* 0x004fce0000000009 */
.L_x_16:
[----:B------:R-:W-:Y:S05]  /*0b50*/  BSYNC.RECONVERGENT B1 ;  /* 0x0000000000017941 */ /* 0x000fea0003800200 */
.L_x_15:
[----:B------:R-:W0:Y:S01]  /*0b60*/  I2F.RP R26, R6 ;  /* 0x00000006001a7306 */ /* 0x000e220000209400 */
[----:B------:R-:W-:Y:S01]  /*0b70*/  IMAD.MOV.U32 R4, RZ, RZ, RZ ;  /* 0x000000ffff047224 */ /* 0x000fe200078e00ff */
[----:B------:R-:W-:Y:S02]  /*0b80*/  IABS R27, R16 ;  /* 0x00000010001b7213 */ /* 0x000fe40000000000 */
[----:B------:R-:W-:-:S04]  /*0b90*/  ISETP.GE.AND P5, PT, R16, RZ, PT ;  /* 0x000000ff1000720c */ /* 0x000fc80003fa6270 */
[----:B0-----:R-:W0:Y:S02]  /*0ba0*/  MUFU.RCP R26, R26 ;  /* 0x0000001a001a7308 */ /* 0x001e240000001000 */
[----:B0-----:R-:W-:-:S06]  /*0bb0*/  VIADD R28, R26, 0xffffffe ;  /* 0x0ffffffe1a1c7836 */ /* 0x001fcc0000000000 */
[----:B------:R-:W0:Y:S02]  /*0bc0*/  F2I.FTZ.U32.TRUNC.NTZ R5, R28 ;  /* 0x0000001c00057305 */ /* 0x000e24000021f000 */
[----:B0-----:R-:W-:-:S04]  /*0bd0*/  IMAD.MOV R17, RZ, RZ, -R5 ;  /* 0x000000ffff117224 */ /* 0x001fc800078e0a05 */
[----:B------:R-:W-:-:S04]  /*0be0*/  IMAD R17, R17, R6, RZ ;  /* 0x0000000611117224 */ /* 0x000fc800078e02ff */
[----:B------:R-:W-:-:S06]  /*0bf0*/  IMAD.HI.U32 R5, R5, R17, R4 ;  /* 0x0000001105057227 */ /* 0x000fcc00078e0004 */
[----:B------:R-:W-:-:S04]  /*0c00*/  IMAD.HI.U32 R17, R5, R27, RZ ;  /* 0x0000001b05117227 */ /* 0x000fc800078e00ff */
[----:B------:R-:W-:-:S04]  /*0c10*/  IMAD.MOV R4, RZ, RZ, -R17 ;  /* 0x000000ffff047224 */ /* 0x000fc800078e0a11 */
[----:B------:R-:W-:Y:S02]  /*0c20*/  IMAD R27, R6, R4, R27 ;  /* 0x00000004061b7224 */ /* 0x000fe400078e021b */
[----:B------:R-:W-:-:S05]  /*0c30*/  IMAD.MOV.U32 R4, RZ, RZ, R6 ;  /* 0x000000ffff047224 */ /* 0x000fca00078e0006 */
[----:B------:R-:W-:-:S13]  /*0c40*/  ISETP.GT.U32.AND P0, PT, R4, R27, PT ;  /* 0x0000001b0400720c */ /* 0x000fda0003f04070 */
[----:B------:R-:W-:-:S05]  /*0c50*/  @!P0 IMAD.IADD R27, R27, 0x1, -R6 ;  /* 0x000000011b1b8824 */ /* 0x000fca00078e0a06 */
[----:B------:R-:W-:Y:S02]  /*0c60*/  ISETP.GT.U32.AND P4, PT, R4, R27, PT ;  /* 0x0000001b0400720c */ /* 0x000fe40003f84070 */
[----:B------:R-:W-:-:S04]  /*0c70*/  IADD3 R26, PT, PT, R27, -R6, RZ ;  /* 0x800000061b1a7210 */ /* 0x000fc80007ffe0ff */
[----:B------:R-:W-:-:S05]  /*0c80*/  SEL R26, R26, R27, !P4 ;  /* 0x0000001b1a1a7207 */ /* 0x000fca0006000000 */
[----:B------:R-:W-:-:S05]  /*0c90*/  @!P5 IMAD.MOV R26, RZ, RZ, -R26 ;  /* 0x000000ffff1ad224 */ /* 0x000fca00078e0a1a */
[----:B------:R-:W-:-:S04]  /*0ca0*/  SEL R26, R3, R26, !P2 ;  /* 0x0000001a031a7207 */ /* 0x000fc80005000000 */
[----:B------:R-:W-:-:S13]  /*0cb0*/  ISETP.NE.AND P4, PT, R26, RZ, PT ;  /* 0x000000ff1a00720c */ /* 0x000fda0003f85270 */
[----:B------:R-:W-:Y:S05]  /*0cc0*/  @P4 BRA `(.L_x_17) ;  /* 0x0000000000cc4947 */ /* 0x000fea0003800000 */
[----:B------:R-:W-:Y:S01]  /*0cd0*/  ISETP.GE.U32.AND P4, PT, R27, R4, PT ;  /* 0x000000041b00720c */ /* 0x000fe20003f86070 */
[----:B------:R-:W-:Y:S01]  /*0ce0*/  @!P0 VIADD R17, R17, 0x1 ;  /* 0x0000000111118836 */ /* 0x000fe20000000000 */
[----:B------:R-:W-:Y:S01]  /*0cf0*/  LOP3.LUT R16, R16, R25, RZ, 0x3c, !PT ;  /* 0x0000001910107212 */ /* 0x000fe200078e3cff */
[----:B------:R-:W-:Y:S03]  /*0d00*/  BSSY.RECONVERGENT B1, `(.L_x_17) ;  /* 0x000002f000017945 */ /* 0x000fe60003800200 */
[----:B------:R-:W-:-:S07]  /*0d10*/  ISETP.GE.AND P5, PT, R16, RZ, PT ;  /* 0x000000ff1000720c */ /* 0x000fce0003fa6270 */
[----:B------:R-:W-:-:S06]  /*0d20*/  @P4 VIADD R17, R17, 0x1 ;  /* 0x0000000111114836 */ /* 0x000fcc0000000000 */
[----:B------:R-:W-:-:S05]  /*0d30*/  @!P5 IMAD.MOV R17, RZ, RZ, -R17 ;  /* 0x000000ffff11d224 */ /* 0x000fca00078e0a11 */
        /* <DEDUP_REMOVED lines=8> */
[----:B------:R-:W-:Y:S02]  /*0dc0*/  @!P6 IMAD.IADD R27, R27, 0x1, -R6 ;  /* 0x000000011b1be824 */ /* 0x000fe400078e0a06 */
[----:B------:R-:W-:-:S03]  /*0dd0*/  @!P6 VIADD R17, R17, 0x1 ;  /* 0x000000011111e836 */ /* 0x000fc60000000000 */
[----:B------:R-:W-:Y:S02]  /*0de0*/  ISETP.GE.U32.AND P0, PT, R27, R4, PT ;  /* 0x000000041b00720c */ /* 0x000fe40003f06070 */
[----:B------:R-:W-:-:S05]  /*0df0*/  IABS R27, R12 ;  /* 0x0000000c001b7213 */ /* 0x000fca0000000000 */
[----:B------:R-:W-:-:S05]  /*0e00*/  IMAD.HI.U32 R26, R5, R27, RZ ;  /* 0x0000001b051a7227 */ /* 0x000fca00078e00ff */
[----:B------:R-:W-:Y:S01]  /*0e10*/  IADD3 R28, PT, PT, -R26, RZ, RZ ;  /* 0x000000ff1a1c7210 */ /* 0x000fe20007ffe1ff */
[----:B------:R-:W-:-:S04]  /*0e20*/  @P0 VIADD R17, R17, 0x1 ;  /* 0x0000000111110836 */ /* 0x000fc80000000000 */
        /* <DEDUP_REMOVED lines=9> */
[----:B------:R-:W-:-:S04]  /*0ec0*/  @P5 VIADD R26, R26, 0x1 ;  /* 0x000000011a1a5836 */ /* 0x000fc80000000000 */
[----:B------:R-:W-:Y:S01]  /*0ed0*/  IMAD.MOV.U32 R28, RZ, RZ, R26 ;  /* 0x000000ffff1c7224 */ /* 0x000fe200078e001a */
[----:B------:R-:W-:-:S05]  /*0ee0*/  MOV R26, R17 ;  /* 0x00000011001a7202 */ /* 0x000fca0000000f00 */
[----:B------:R-:W-:Y:S02]  /*0ef0*/  @!P6 IMAD.MOV R26, RZ, RZ, -R26 ;  /* 0x000000ffff1ae224 */ /* 0x000fe400078e0a1a */
[----:B------:R-:W-:-:S03]  /*0f00*/  @!P4 IMAD.MOV R28, RZ, RZ, -R28 ;  /* 0x000000ffff1cc224 */ /* 0x000fc600078e0a1c */
[C---:B------:R-:W-:Y:S02]  /*0f10*/  SEL R26, R3.reuse, R26, !P2 ;  /* 0x0000001a031a7207 */ /* 0x040fe40005000000 */
[----:B------:R-:W-:-:S04]  /*0f20*/  SEL R17, R3, R28, !P2 ;  /* 0x0000001c03117207 */ /* 0x000fc80005000000 */
[----:B------:R-:W-:-:S04]  /*0f30*/  ISETP.GT.AND P0, PT, R16, R17, PT ;  /* 0x000000111000720c */ /* 0x000fc80003f04270 */
[----:B------:R-:W-:-:S13]  /*0f40*/  ISETP.GT.OR P0, PT, R2, R26, P0 ;  /* 0x0000001a0200720c */ /* 0x000fda0000704670 */
[----:B------:R-:W-:Y:S05]  /*0f50*/  @P0 BRA `(.L_x_18) ;  /* 0x0000000000240947 */ /* 0x000fea0003800000 */
[----:B------:R-:W-:-:S04]  /*0f60*/  IMAD R27, R7, R26, R7 ;  /* 0x0000001a071b7224 */ /* 0x000fc800078e0207 */
[----:B------:R-:W-:-:S04]  /*0f70*/  IMAD.IADD R26, R2, 0x1, R27 ;  /* 0x00000001021a7824 */ /* 0x000fc800078e021b */
[----:B------:R-:W-:Y:S02]  /*0f80*/  IMAD R17, R17, R26, R26 ;  /* 0x0000001a11117224 */ /* 0x000fe400078e021a */
[----:B------:R-:W2:Y:S02]  /*0f90*/  LDG.E.CONSTANT R26, desc[UR10][R14.64+-0x8] ;  /* 0xfffff80a0e1a7981 */ /* 0x000ea4000c1e9900 */
[----:B------:R-:W-:Y:S02]  /*0fa0*/  IMAD.IADD R27, R16, 0x1, R17 ;  /* 0x00000001101b7824 */ /* 0x000fe400078e0211 */
[----:B------:R-:W0:Y:S02]  /*0fb0*/  LDC.64 R16, c[0x0][0x380] ;  /* 0x0000e000ff107b82 */ /* 0x000e240000000a00 */
[----:B0-----:R-:W-:-:S06]  /*0fc0*/  IMAD.WIDE R16, R27, 0x4, R16 ;  /* 0x000000041b107825 */ /* 0x001fcc00078e0210 */
[----:B------:R-:W2:Y:S02]  /*0fd0*/  LDG.E.CONSTANT R16, desc[UR10][R16.64] ;  /* 0x0000000a10107981 */ /* 0x000ea4000c1e9900 */
[----:B--2---:R-:W-:-:S07]  /*0fe0*/  FFMA R9, R16, R26, R9 ;  /* 0x0000001a10097223 */ /* 0x004fce0000000009 */
.L_x_18:
[----:B------:R-:W-:Y:S05]  /*0ff0*/  BSYNC.RECONVERGENT B1 ;  /* 0x0000000000017941 */ /* 0x000fea0003800200 */
.L_x_17:
[----:B------:R-:W-:-:S05]  /*1000*/  VIADD R16, R24, 0x1 ;  /* 0x0000000118107836 */ /* 0x000fca0000000000 */
[----:B------:R-:W-:Y:S02]  /*1010*/  IABS R27, R16 ;  /* 0x00000010001b7213 */ /* 0x000fe40000000000 */
[----:B------:R-:W-:-:S03]  /*1020*/  ISETP.GE.AND P5, PT, R16, RZ, PT ;  /* 0x000000ff1000720c */ /* 0x000fc60003fa6270 */
[----:B------:R-:W-:-:S04]  /*1030*/  IMAD.HI.U32 R17, R5, R27, RZ ;  /* 0x0000001b05117227 */ /* 0x000fc800078e00ff */
[----:B------:R-:W-:-:S04]  /*1040*/  IMAD.MOV R26, RZ, RZ, -R17 ;  /* 0x000000ffff1a7224 */ /* 0x000fc800078e0a11 */
[----:B------:R-:W-:-:S05]  /*1050*/  IMAD R27, R6, R26, R27 ;  /* 0x0000001a061b7224 */ /* 0x000fca00078e021b */
[----:B------:R-:W-:-:S13]  /*1060*/  ISETP.GT.U32.AND P0, PT, R4, R27, PT ;  /* 0x0000001b0400720c */ /* 0x000fda0003f04070 */
[----:B------:R-:W-:-:S04]  /*1070*/  @!P0 IADD3 R27, PT, PT, R27, -R6, RZ ;  /* 0x800000061b1b8210 */ /* 0x000fc80007ffe0ff */
[----:B------:R-:W-:Y:S01]  /*1080*/  ISETP.GT.U32.AND P4, PT, R4, R27, PT ;  /* 0x0000001b0400720c */ /* 0x000fe20003f84070 */
[----:B------:R-:W-:-:S05]  /*1090*/  IMAD.IADD R26, R27, 0x1, -R6 ;  /* 0x000000011b1a7824 */ /* 0x000fca00078e0a06 */
        /* <DEDUP_REMOVED lines=20> */
[----:B------:R-:W-:Y:S01]  /*11e0*/  @!P6 IADD3 R27, PT, PT, R27, -R6, RZ ;  /* 0x800000061b1be210 */ /* 0x000fe20007ffe0ff */
[----:B------:R-:W-:-:S03]  /*11f0*/  @!P6 VIADD R17, R17, 0x1 ;  /* 0x000000011111e836 */ /* 0x000fc60000000000 */
        /* <DEDUP_REMOVED lines=14> */
[----:B------:R-:W-:-:S05]  /*12e0*/  @P5 VIADD R26, R26, 0x1 ;  /* 0x000000011a1a5836 */ /* 0x000fca0000000000 */
[----:B------:R-:W-:Y:S01]  /*12f0*/  MOV R28, R26 ;  /* 0x0000001a001c7202 */ /* 0x000fe20000000f00 */
[----:B------:R-:W-:-:S04]  /*1300*/  IMAD.MOV.U32 R26, RZ, RZ, R17 ;  /* 0x000000ffff1a7224 */ /* 0x000fc800078e0011 */
        /* <DEDUP_REMOVED lines=16> */
.L_x_20:
[----:B------:R-:W-:Y:S05]  /*1410*/  BSYNC.RECONVERGENT B1 ;  /* 0x0000000000017941 */ /* 0x000fea0003800200 */
.L_x_19:
        /* <DEDUP_REMOVED lines=64> */
.L_x_22:
[----:B------:R-:W-:Y:S05]  /*1820*/  BSYNC.RECONVERGENT B1 ;  /* 0x0000000000017941 */ /* 0x000fea0003800200 */
.L_x_21:
[----:B------:R-:W-:Y:S01]  /*1830*/  IADD3 R14, P0, PT, R14, 0x10, RZ ;  /* 0x000000100e0e7810 */ /* 0x000fe20007f1e0ff */
[----:B------:R-:W-:Y:S01]  /*1840*/  VIADD R23, R23, 0x4 ;  /* 0x0000000417177836 */ /* 0x000fe20000000000 */
[----:B------:R-:W-:-:S03]  /*1850*/  IADD3 R24, PT, PT, R24, -0x4, RZ ;  /* 0xfffffffc18187810 */ /* 0x000fc60007ffe0ff */
[----:B------:R-:W-:Y:S01]  /*1860*/  IMAD.X R15, RZ, RZ, R15, P0 ;  /* 0x000000ffff0f7224 */ /* 0x000fe200000e060f */
[----:B------:R-:W-:Y:S07]  /*1870*/  @P3 BRA `(.L_x_23) ;  /* 0xffffffec00783947 */ /* 0x000fee000383ffff */
[----:B------:R-:W-:-:S07]  /*1880*/  IMAD.MOV.U32 R21, RZ, RZ, R10 ;  /* 0x000000ffff157224 */ /* 0x000fce00078e000a */
.L_x_14:
[----:B------:R-:W-:-:S13]  /*1890*/  ISETP.NE.AND P0, PT, R11, RZ, PT ;  /* 0x000000ff0b00720c */ /* 0x000fda0003f05270 */
[----:B------:R-:W-:Y:S05]  /*18a0*/  @!P0 BRA `(.L_x_13) ;  /* 0x0000000c002c8947 */ /* 0x000fea0003800000 */
[----:B------:R-:W-:Y:S01]  /*18b0*/  IADD3 R24, PT, PT, -R21, UR8, RZ ;  /* 0x0000000815187c10 */ /* 0x000fe2000fffe1ff */
[----:B------:R-:W-:Y:S03]  /*18c0*/  BSSY.RECONVERGENT B1, `(.L_x_24) ;  /* 0x0000041000017945 */ /* 0x000fe60003800200 */
[----:B------:R-:W-:Y:S02]  /*18d0*/  IABS R15, R24 ;  /* 0x00000018000f7213 */ /* 0x000fe40000000000 */
[----:B------:R-:W-:-:S03]  /*18e0*/  ISETP.GE.AND P4, PT, R24, RZ, PT ;  /* 0x000000ff1800720c */ /* 0x000fc60003f86270 */
[----:B------:R-:W-:-:S04]  /*18f0*/  IMAD.HI.U32 R14, R5, R15, RZ ;  /* 0x0000000f050e7227 */ /* 0x000fc800078e00ff */
[----:B------:R-:W-:-:S04]  /*1900*/  IMAD.MOV R16, RZ, RZ, -R14 ;  /* 0x000000ffff107224 */ /* 0x000fc800078e0a0e */
[----:B------:R-:W-:-:S05]  /*1910*/  IMAD R15, R6, R16, R15 ;  /* 0x00000010060f7224 */ /* 0x000fca00078e020f */
[----:B------:R-:W-:-:S13]  /*1920*/  ISETP.GT.U32.AND P0, PT, R4, R15, PT ;  /* 0x0000000f0400720c */ /* 0x000fda0003f04070 */
[----:B------:R-:W-:-:S04]  /*1930*/  @!P0 IMAD.IADD R15, R15, 0x1, -R6 ;  /* 0x000000010f0f8824 */ /* 0x000fc800078e0a06 */
[----:B------:R-:W-:Y:S01]  /*1940*/  IMAD.IADD R16, R15, 0x1, -R6 ;  /* 0x000000010f107824 */ /* 0x000fe200078e0a06 */
[----:B------:R-:W-:-:S04]  /*1950*/  ISETP.GT.U32.AND P3, PT, R4, R15, PT ;  /* 0x0000000f0400720c */ /* 0x000fc80003f64070 */
[----:B------:R-:W-:-:S05]  /*1960*/  SEL R16, R16, R15, !P3 ;  /* 0x0000000f10107207 */ /* 0x000fca0005800000 */
[----:B------:R-:W-:-:S05]  /*1970*/  @!P4 IMAD.MOV R16, RZ, RZ, -R16 ;  /* 0x000000ffff10c224 */ /* 0x000fca00078e0a10 */
[----:B------:R-:W-:-:S04]  /*1980*/  SEL R16, R3, R16, !P2 ;  /* 0x0000001003107207 */ /* 0x000fc80005000000 */
[----:B------:R-:W-:-:S13]  /*1990*/  ISETP.NE.AND P3, PT, R16, RZ, PT ;  /* 0x000000ff1000720c */ /* 0x000fda0003f65270 */
[----:B------:R-:W-:Y:S05]  /*19a0*/  @P3 BRA `(.L_x_25) ;  /* 0x0000000000c83947 */ /* 0x000fea0003800000 */
[----:B------:R-:W-:Y:S02]  /*19b0*/  ISETP.GE.U32.AND P3, PT, R15, R4, PT ;  /* 0x000000040f00720c */ /* 0x000fe40003f66070 */
[----:B------:R-:W-:Y:S02]  /*19c0*/  LOP3.LUT R15, R24, R25, RZ, 0x3c, !PT ;  /* 0x00000019180f7212 */ /* 0x000fe400078e3cff */
[----:B------:R-:W-:Y:S02]  /*19d0*/  @!P0 IADD3 R14, PT, PT, R14, 0x1, RZ ;  /* 0x000000010e0e8810 */ /* 0x000fe40007ffe0ff */
[----:B------:R-:W-:-:S07]  /*19e0*/  ISETP.GE.AND P4, PT, R15, RZ, PT ;  /* 0x000000ff0f00720c */ /* 0x000fce0003f86270 */
[----:B------:R-:W-:-:S06]  /*19f0*/  @P3 VIADD R14, R14, 0x1 ;  /* 0x000000010e0e3836 */ /* 0x000fcc0000000000 */
[----:B------:R-:W-:-:S05]  /*1a00*/  @!P4 IMAD.MOV R14, RZ, RZ, -R14 ;  /* 0x000000ffff0ec224 */ /* 0x000fca00078e0a0e */
[----:B------:R-:W-:-:S04]  /*1a10*/  SEL R23, R3, R14, !P2 ;  /* 0x0000000e03177207 */ /* 0x000fc80005000000 */
[----:B------:R-:W-:-:S13]  /*1a20*/  ISETP.GE.AND P0, PT, R23, RZ, PT ;  /* 0x000000ff1700720c */ /* 0x000fda0003f06270 */
[----:B------:R-:W-:Y:S05]  /*1a30*/  @!P0 BRA `(.L_x_25) ;  /* 0x0000000000a48947 */ /* 0x000fea0003800000 */
[----:B------:R-:W-:Y:S02]  /*1a40*/  IABS R16, R13 ;  /* 0x0000000d00107213 */ /* 0x000fe40000000000 */
[----:B------:R-:W-:-:S03]  /*1a50*/  IABS R26, R12 ;  /* 0x0000000c001a7213 */ /* 0x000fc60000000000 */
[----:B------:R-:W-:-:S04]  /*1a60*/  IMAD.HI.U32 R14, R5, R16, RZ ;  /* 0x00000010050e7227 */ /* 0x000fc800078e00ff */
[----:B------:R-:W-:-:S04]  /*1a70*/  IMAD.HI.U32 R15, R5, R26, RZ ;  /* 0x0000001a050f7227 */ /* 0x000fc800078e00ff */
[----:B------:R-:W-:Y:S02]  /*1a80*/  IMAD.MOV R17, RZ, RZ, -R14 ;  /* 0x000000ffff117224 */ /* 0x000fe400078e0a0e */
[----:B------:R-:W-:Y:S02]  /*1a90*/  IMAD.MOV R27, RZ, RZ, -R15 ;  /* 0x000000ffff1b7224 */ /* 0x000fe400078e0a0f */
[C---:B------:R-:W-:Y:S01]  /*1aa0*/  IMAD R17, R6.reuse, R17, R16 ;  /* 0x0000001106117224 */ /* 0x040fe200078e0210 */
[----:B------:R-:W-:Y:S01]  /*1ab0*/  LOP3.LUT R16, R13, R25, RZ, 0x3c, !PT ;  /* 0x000000190d107212 */ /* 0x000fe200078e3cff */
[----:B------:R-:W-:-:S03]  /*1ac0*/  IMAD R27, R6, R27, R26 ;  /* 0x0000001b061b7224 */ /* 0x000fc600078e021a */
[C---:B------:R-:W-:Y:S02]  /*1ad0*/  ISETP.GT.U32.AND P5, PT, R4.reuse, R17, PT ;  /* 0x000000110400720c */ /* 0x040fe40003fa4070 */
[----:B------:R-:W-:-:S11]  /*1ae0*/  ISETP.GT.U32.AND P6, PT, R4, R27, PT ;  /* 0x0000001b0400720c */ /* 0x000fd60003fc4070 */
[--C-:B------:R-:W-:Y:S02]  /*1af0*/  @!P5 IMAD.IADD R17, R17, 0x1, -R6.reuse ;  /* 0x000000011111d824 */ /* 0x100fe400078e0a06 */
[----:B------:R-:W-:Y:S01]  /*1b00*/  @!P6 IMAD.IADD R27, R27, 0x1, -R6 ;  /* 0x000000011b1be824 */ /* 0x000fe200078e0a06 */
[----:B------:R-:W-:Y:S01]  /*1b10*/  @!P6 IADD3 R15, PT, PT, R15, 0x1, RZ ;  /* 0x000000010f0fe810 */ /* 0x000fe20007ffe0ff */
[----:B------:R-:W-:Y:S01]  /*1b20*/  @!P5 VIADD R14, R14, 0x1 ;  /* 0x000000010e0ed836 */ /* 0x000fe20000000000 */
[-C--:B------:R-:W-:Y:S02]  /*1b30*/  ISETP.GE.U32.AND P3, PT, R17, R4.reuse, PT ;  /* 0x000000041100720c */ /* 0x080fe40003f66070 */
[----:B------:R-:W-:Y:S02]  /*1b40*/  ISETP.GE.U32.AND P0, PT, R27, R4, PT ;  /* 0x000000041b00720c */ /* 0x000fe40003f06070 */
[----:B------:R-:W-:Y:S02]  /*1b50*/  LOP3.LUT R17, R12, R25, RZ, 0x3c, !PT ;  /* 0x000000190c117212 */ /* 0x000fe400078e3cff */
[----:B------:R-:W-:-:S02]  /*1b60*/  ISETP.GE.AND P5, PT, R16, RZ, PT ;  /* 0x000000ff1000720c */ /* 0x000fc40003fa6270 */
[----:B------:R-:W-:-:S05]  /*1b70*/  ISETP.GE.AND P4, PT, R17, RZ, PT ;  /* 0x000000ff1100720c */ /* 0x000fca0003f86270 */
[----:B------:R-:W-:Y:S02]  /*1b80*/  @P3 VIADD R14, R14, 0x1 ;  /* 0x000000010e0e3836 */ /* 0x000fe40000000000 */
[----:B------:R-:W-:-:S04]  /*1b90*/  @P0 VIADD R15, R15, 0x1 ;  /* 0x000000010f0f0836 */ /* 0x000fc80000000000 */
[----:B------:R-:W-:Y:S02]  /*1ba0*/  @!P5 IMAD.MOV R14, RZ, RZ, -R14 ;  /* 0x000000ffff0ed224 */ /* 0x000fe400078e0a0e */
[----:B------:R-:W-:-:S03]  /*1bb0*/  @!P4 IMAD.MOV R15, RZ, RZ, -R15 ;  /* 0x000000ffff0fc224 */ /* 0x000fc600078e0a0f */
[C---:B------:R-:W-:Y:S02]  /*1bc0*/  SEL R14, R3.reuse, R14, !P2 ;  /* 0x0000000e030e7207 */ /* 0x040fe40005000000 */
[----:B------:R-:W-:-:S04]  /*1bd0*/  SEL R26, R3, R15, !P2 ;  /* 0x0000000f031a7207 */ /* 0x000fc80005000000 */
[----:B------:R-:W-:-:S04]  /*1be0*/  ISETP.GT.AND P0, PT, R23, R26, PT ;  /* 0x0000001a1700720c */ /* 0x000fc80003f04270 */
[----:B------:R-:W-:-:S13]  /*1bf0*/  ISETP.GT.OR P0, PT, R2, R14, P0 ;  /* 0x0000000e0200720c */ /* 0x000fda0000704670 */
[----:B------:R-:W-:Y:S05]  /*1c00*/  @P0 BRA `(.L_x_25) ;  /* 0x0000000000300947 */ /* 0x000fea0003800000 */
[----:B------:R-:W-:Y:S01]  /*1c10*/  IMAD R15, R7, R14, R7 ;  /* 0x0000000e070f7224 */ /* 0x000fe200078e0207 */
[----:B------:R-:W0:Y:S01]  /*1c20*/  LDC.64 R16, c[0x0][0x380] ;  /* 0x0000e000ff107b82 */ /* 0x000e220000000a00 */
[----:B------:R-:W-:Y:S02]  /*1c30*/  IMAD.IADD R27, R0, 0x1, R21 ;  /* 0x00000001001b7824 */ /* 0x000fe400078e0215 */
[----:B------:R-:W-:-:S04]  /*1c40*/  IMAD.IADD R15, R2, 0x1, R15 ;  /* 0x00000001020f7824 */ /* 0x000fc800078e020f */
[----:B------:R-:W-:Y:S02]  /*1c50*/  IMAD R26, R26, R15, R15 ;  /* 0x0000000f1a1a7224 */ /* 0x000fe400078e020f */
[----:B------:R-:W1:Y:S03]  /*1c60*/  LDC.64 R14, c[0x0][0x388] ;  /* 0x0000e200ff0e7b82 */ /* 0x000e660000000a00 */
[----:B------:R-:W-:-:S05]  /*1c70*/  IADD3 R23, PT, PT, R23, R26, RZ ;  /* 0x0000001a17177210 */ /* 0x000fca0007ffe0ff */
[----:B0-----:R-:W-:-:S06]  /*1c80*/  IMAD.WIDE R16, R23, 0x4, R16 ;  /* 0x0000000417107825 */ /* 0x001fcc00078e0210 */
[----:B------:R-:W2:Y:S01]  /*1c90*/  LDG.E.CONSTANT R16, desc[UR10][R16.64] ;  /* 0x0000000a10107981 */ /* 0x000ea2000c1e9900 */
[----:B-1----:R-:W-:-:S06]  /*1ca0*/  IMAD.WIDE R14, R27, 0x4, R14 ;  /* 0x000000041b0e7825 */ /* 0x002fcc00078e020e */
[----:B------:R-:W2:Y:S02]  /*1cb0*/  LDG.E.CONSTANT R14, desc[UR10][R14.64] ;  /* 0x0000000a0e0e7981 */ /* 0x000ea4000c1e9900 */
[----:B--2---:R-:W-:-:S07]  /*1cc0*/  FFMA R9, R16, R14, R9 ;  /* 0x0000000e10097223 */ /* 0x004fce0000000009 */
.L_x_25:
[----:B------:R-:W-:Y:S05]  /*1cd0*/  BSYNC.RECONVERGENT B1 ;  /* 0x0000000000017941 */ /* 0x000fea0003800200 */
.L_x_24:
[----:B------:R-:W-:-:S13]  /*1ce0*/  ISETP.NE.AND P0, PT, R11, 0x1, PT ;  /* 0x000000010b00780c */ /* 0x000fda0003f05270 */
[----:B------:R-:W-:Y:S05]  /*1cf0*/  @!P0 BRA `(.L_x_13) ;  /* 0x0000000800188947 */ /* 0x000fea0003800000 */
[----:B------:R-:W-:Y:S01]  /*1d00*/  LOP3.LUT R26, RZ, R21, RZ, 0x33, !PT ;  /* 0x00000015ff1a7212 */ /* 0x000fe200078e33ff */
[----:B------:R-:W0:Y:S01]  /*1d10*/  LDCU.64 UR12, c[0x0][0x388] ;  /* 0x00007100ff0c77ac */ /* 0x000e220008000a00 */
[----:B------:R-:W-:Y:S03]  /*1d20*/  BSSY.RECONVERGENT B1, `(.L_x_26) ;  /* 0x0000043000017945 */ /* 0x000fe60003800200 */
[----:B------:R-:W-:-:S05]  /*1d30*/  VIADD R26, R26, UR8 ;  /* 0x000000081a1a7c36 */ /* 0x000fca0008000000 */
        /* <DEDUP_REMOVED lines=9> */
[----:B------:R-:W-:Y:S02]  /*1dd0*/  SEL R16, R16, R15, !P3 ;  /* 0x0000000f10107207 */ /* 0x000fe40005800000 */
[----:B------:R-:W-:-:S03]  /*1de0*/  IADD3 R17, P3, PT, R0, R21, RZ ;  /* 0x0000001500117210 */ /* 0x000fc60007f7e0ff */
[----:B------:R-:W-:Y:S01]  /*1df0*/  @!P4 IMAD.MOV R16, RZ, RZ, -R16 ;  /* 0x000000ffff10c224 */ /* 0x000fe200078e0a10 */
[----:B------:R-:W-:-:S04]  /*1e00*/  LEA.HI.X.SX32 R0, R0, RZ, 0x1, P3 ;  /* 0x000000ff00007211 */ /* 0x000fc800018f0eff */
[----:B------:R-:W-:-:S04]  /*1e10*/  SEL R16, R3, R16, !P2 ;  /* 0x0000001003107207 */ /* 0x000fc80005000000 */
[----:B------:R-:W-:Y:S02]  /*1e20*/  ISETP.NE.AND P3, PT, R16, RZ, PT ;  /* 0x000000ff1000720c */ /* 0x000fe40003f65270 */
[----:B0-----:R-:W-:-:S04]  /*1e30*/  LEA R16, P4, R17, UR12, 0x2 ;  /* 0x0000000c11107c11 */ /* 0x001fc8000f8810ff */
[----:B------:R-:W-:-:S07]  /*1e40*/  LEA.HI.X R17, R17, UR13, R0, 0x2, P4 ;  /* 0x0000000d11117c11 */ /* 0x000fce000a0f1400 */
        /* <DEDUP_REMOVED lines=13> */
[----:B------:R-:W-:Y:S02]  /*1f20*/  IMAD.MOV R23, RZ, RZ, -R14 ;  /* 0x000000ffff177224 */ /* 0x000fe400078e0a0e */
[----:B------:R-:W-:-:S04]  /*1f30*/  IMAD.HI.U32 R15, R5, R26, RZ ;  /* 0x0000001a050f7227 */ /* 0x000fc800078e00ff */
[----:B------:R-:W-:Y:S02]  /*1f40*/  IMAD R21, R6, R23, R21 ;  /* 0x0000001706157224 */ /* 0x000fe400078e0215 */
[----:B------:R-:W-:-:S03]  /*1f50*/  IMAD.MOV R23, RZ, RZ, -R15 ;  /* 0x000000ffff177224 */ /* 0x000fc600078e0a0f */
[----:B------:R-:W-:Y:S01]  /*1f60*/  ISETP.GT.U32.AND P5, PT, R4, R21, PT ;  /* 0x000000150400720c */ /* 0x000fe20003fa4070 */
[----:B------:R-:W-:-:S05]  /*1f70*/  IMAD R23, R6, R23, R26 ;  /* 0x0000001706177224 */ /* 0x000fca00078e021a */
[----:B------:R-:W-:-:S07]  /*1f80*/  ISETP.GT.U32.AND P6, PT, R4, R23, PT ;  /* 0x000000170400720c */ /* 0x000fce0003fc4070 */
[----:B------:R-:W-:Y:S01]  /*1f90*/  @!P5 IADD3 R21, PT, PT, R21, -R6, RZ ;  /* 0x800000061515d210 */ /* 0x000fe20007ffe0ff */
[----:B------:R-:W-:-:S03]  /*1fa0*/  @!P5 VIADD R14, R14, 0x1 ;  /* 0x000000010e0ed836 */ /* 0x000fc60000000000 */
[----:B------:R-:W-:Y:S02]  /*1fb0*/  ISETP.GE.U32.AND P3, PT, R21, R4, PT ;  /* 0x000000041500720c */ /* 0x000fe40003f66070 */
[----:B------:R-:W-:Y:S01]  /*1fc0*/  @!P6 IMAD.IADD R23, R23, 0x1, -R6 ;  /* 0x000000011717e824 */ /* 0x000fe200078e0a06 */
[----:B------:R-:W-:Y:S01]  /*1fd0*/  LOP3.LUT R21, R13, R25, RZ, 0x3c, !PT ;  /* 0x000000190d157212 */ /* 0x000fe200078e3cff */
[----:B------:R-:W-:-:S03]  /*1fe0*/  @!P6 VIADD R15, R15, 0x1 ;  /* 0x000000010f0fe836 */ /* 0x000fc60000000000 */
[----:B------:R-:W-:Y:S02]  /*1ff0*/  ISETP.GE.U32.AND P0, PT, R23, R4, PT ;  /* 0x000000041700720c */ /* 0x000fe40003f06070 */
[----:B------:R-:W-:Y:S02]  /*2000*/  LOP3.LUT R23, R12, R25, RZ, 0x3c, !PT ;  /* 0x000000190c177212 */ /* 0x000fe400078e3cff */
[----:B------:R-:W-:Y:S02]  /*2010*/  ISETP.GE.AND P5, PT, R21, RZ, PT ;  /* 0x000000ff1500720c */ /* 0x000fe40003fa6270 */
[----:B------:R-:W-:Y:S01]  /*2020*/  ISETP.GE.AND P4, PT, R23, RZ, PT ;  /* 0x000000ff1700720c */ /* 0x000fe20003f86270 */
[----:B------:R-:W-:-:S06]  /*2030*/  @P3 VIADD R14, R14, 0x1 ;  /* 0x000000010e0e3836 */ /* 0x000fcc0000000000 */
[----:B------:R-:W-:-:S04]  /*2040*/  @P0 VIADD R15, R15, 0x1 ;  /* 0x000000010f0f0836 */ /* 0x000fc80000000000 */
[----:B------:R-:W-:Y:S02]  /*2050*/  @!P5 IADD3 R14, PT, PT, -R14, RZ, RZ ;  /* 0x000000ff0e0ed210 */ /* 0x000fe40007ffe1ff */
[----:B------:R-:W-:Y:S02]  /*2060*/  @!P4 IMAD.MOV R15, RZ, RZ, -R15 ;  /* 0x000000ffff0fc224 */ /* 0x000fe400078e0a0f */
[----:B------:R-:W-:-:S03]  /*2070*/  SEL R21, R3, R14, !P2 ;  /* 0x0000000e03157207 */ /* 0x000fc60005000000 */
[----:B------:R-:W-:-:S04]  /*2080*/  SEL R23, R3, R15, !P2 ;  /* 0x0000000f03177207 */ /* 0x000fc80005000000 */
[----:B------:R-:W-:-:S04]  /*2090*/  ISETP.GT.AND P0, PT, R0, R23, PT ;  /* 0x000000170000720c */ /* 0x000fc80003f04270 */
[----:B------:R-:W-:-:S13]  /*20a0*/  ISETP.GT.OR P0, PT, R2, R21, P0 ;  /* 0x000000150200720c */ /* 0x000fda0000704670 */
[----:B------:R-:W-:Y:S05]  /*20b0*/  @P0 BRA `(.L_x_27) ;  /* 0x0000000000240947 */ /* 0x000fea0003800000 */
[----:B------:R-:W0:Y:S01]  /*20c0*/  LDC.64 R14, c[0x0][0x380] ;  /* 0x0000e000ff0e7b82 */ /* 0x000e220000000a00 */
[----:B------:R-:W-:-:S04]  /*20d0*/  IMAD R21, R7, R21, R7 ;  /* 0x0000001507157224 */ /* 0x000fc800078e0207 */
[----:B------:R-:W-:-:S04]  /*20e0*/  IMAD.IADD R21, R2, 0x1, R21 ;  /* 0x0000000102157824 */ /* 0x000fc800078e0215 */
[----:B------:R-:W-:-:S04]  /*20f0*/  IMAD R21, R23, R21, R21 ;  /* 0x0000001517157224 */ /* 0x000fc800078e0215 */
[----:B------:R-:W-:Y:S02]  /*2100*/  IMAD.IADD R21, R0, 0x1, R21 ;  /* 0x0000000100157824 */ /* 0x000fe400078e0215 */
[----:B------:R-:W2:Y:S02]  /*2110*/  LDG.E.CONSTANT R0, desc[UR10][R16.64+0x4] ;  /* 0x0000040a10007981 */ /* 0x000ea4000c1e9900 */
[----:B0-----:R-:W-:-:S06]  /*2120*/  IMAD.WIDE R14, R21, 0x4, R14 ;  /* 0x00000004150e7825 */ /* 0x001fcc00078e020e */
[----:B------:R-:W2:Y:S02]  /*2130*/  LDG.E.CONSTANT R14, desc[UR10][R14.64] ;  /* 0x0000000a0e0e7981 */ /* 0x000ea4000c1e9900 */
[----:B--2---:R-:W-:-:S07]  /*2140*/  FFMA R9, R14, R0, R9 ;  /* 0x000000000e097223 */ /* 0x004fce0000000009 */
.L_x_27:
[----:B------:R-:W-:Y:S05]  /*2150*/  BSYNC.RECONVERGENT B1 ;  /* 0x0000000000017941 */ /* 0x000fea0003800200 */
.L_x_26:
[----:B------:R-:W-:-:S13]  /*2160*/  ISETP.NE.AND P0, PT, R11, 0x2, PT ;  /* 0x000000020b00780c */ /* 0x000fda0003f05270 */
[----:B------:R-:W-:Y:S05]  /*2170*/  @!P0 BRA `(.L_x_13) ;  /* 0x0000000000f88947 */ /* 0x000fea0003800000 */
[----:B------:R-:W-:-:S05]  /*2180*/  VIADD R24, R24, 0xfffffffe ;  /* 0xfffffffe18187836 */ /* 0x000fca0000000000 */
[----:B------:R-:W-:Y:S02]  /*2190*/  IABS R15, R24 ;  /* 0x00000018000f7213 */ /* 0x000fe40000000000 */
[----:B------:R-:W-:-:S03]  /*21a0*/  ISETP.GE.AND P4, PT, R24, RZ, PT ;  /* 0x000000ff1800720c */ /* 0x000fc60003f86270 */
[----:B------:R-:W-:-:S04]  /*21b0*/  IMAD.HI.U32 R0, R5, R15, RZ ;  /* 0x0000000f05007227 */ /* 0x000fc800078e00ff */
[----:B------:R-:W-:-:S04]  /*21c0*/  IMAD.MOV R14, RZ, RZ, -R0 ;  /* 0x000000ffff0e7224 */ /* 0x000fc800078e0a00 */
[----:B------:R-:W-:-:S05]  /*21d0*/  IMAD R15, R6, R14, R15 ;  /* 0x0000000e060f7224 */ /* 0x000fca00078e020f */
        /* <DEDUP_REMOVED lines=11> */
[----:B------:R-:W-:-:S04]  /*2290*/  LOP3.LUT R14, R24, R25, RZ, 0x3c, !PT ;  /* 0x00000019180e7212 */ /* 0x000fc800078e3cff */
        /* <DEDUP_REMOVED lines=10> */
[----:B------:R-:W-:Y:S01]  /*2340*/  IMAD.MOV R24, RZ, RZ, -R14 ;  /* 0x000000ffff187224 */ /* 0x000fe200078e0a0e */
[----:B------:R-:W-:-:S03]  /*2350*/  IADD3 R21, PT, PT, -R5, RZ, RZ ;  /* 0x000000ff05157210 */ /* 0x000fc60007ffe1ff */
[C---:B------:R-:W-:Y:S02]  /*2360*/  IMAD R23, R6.reuse, R24, R23 ;  /* 0x0000001806177224 */ /* 0x040fe400078e0217 */
[----:B------:R-:W-:-:S03]  /*2370*/  IMAD R15, R6, R21, R15 ;  /* 0x00000015060f7224 */ /* 0x000fc600078e020f */
[C---:B------:R-:W-:Y:S02]  /*2380*/  ISETP.GT.U32.AND P6, PT, R4.reuse, R23, PT ;  /* 0x000000170400720c */ /* 0x040fe40003fc4070 */
[----:B------:R-:W-:-:S11]  /*2390*/  ISETP.GT.U32.AND P5, PT, R4, R15, PT ;  /* 0x0000000f0400720c */ /* 0x000fd60003fa4070 */
[--C-:B------:R-:W-:Y:S02]  /*23a0*/  @!P6 IMAD.IADD R23, R23, 0x1, -R6.reuse ;  /* 0x000000011717e824 */ /* 0x100fe400078e0a06 */
[----:B------:R-:W-:Y:S02]  /*23b0*/  @!P5 IMAD.IADD R15, R15, 0x1, -R6 ;  /* 0x000000010f0fd824 */ /* 0x000fe400078e0a06 */
[----:B------:R-:W-:Y:S01]  /*23c0*/  @!P5 VIADD R5, R5, 0x1 ;  /* 0x000000010505d836 */ /* 0x000fe20000000000 */
[-C--:B------:R-:W-:Y:S01]  /*23d0*/  ISETP.GE.U32.AND P0, PT, R23, R4.reuse, PT ;  /* 0x000000041700720c */ /* 0x080fe20003f06070 */
[----:B------:R-:W-:Y:S01]  /*23e0*/  @!P6 VIADD R14, R14, 0x1 ;  /* 0x000000010e0ee836 */ /* 0x000fe20000000000 */
[----:B------:R-:W-:Y:S02]  /*23f0*/  ISETP.GE.U32.AND P3, PT, R15, R4, PT ;  /* 0x000000040f00720c */ /* 0x000fe40003f66070 */
[-C--:B------:R-:W-:Y:S02]  /*2400*/  LOP3.LUT R4, R12, R25.reuse, RZ, 0x3c, !PT ;  /* 0x000000190c047212 */ /* 0x080fe400078e3cff */
[----:B------:R-:W-:-:S02]  /*2410*/  LOP3.LUT R25, R13, R25, RZ, 0x3c, !PT ;  /* 0x000000190d197212 */ /* 0x000fc400078e3cff */
[----:B------:R-:W-:Y:S02]  /*2420*/  ISETP.GE.AND P4, PT, R4, RZ, PT ;  /* 0x000000ff0400720c */ /* 0x000fe40003f86270 */
[----:B------:R-:W-:-:S03]  /*2430*/  ISETP.GE.AND P5, PT, R25, RZ, PT ;  /* 0x000000ff1900720c */ /* 0x000fc60003fa6270 */
[----:B------:R-:W-:Y:S02]  /*2440*/  @P0 VIADD R14, R14, 0x1 ;  /* 0x000000010e0e0836 */ /* 0x000fe40000000000 */
[----:B------:R-:W-:-:S06]  /*2450*/  @P3 IADD3 R5, PT, PT, R5, 0x1, RZ ;  /* 0x0000000105053810 */ /* 0x000fcc0007ffe0ff */
[----:B------:R-:W-:Y:S02]  /*2460*/  @!P4 IMAD.MOV R14, RZ, RZ, -R14 ;  /* 0x000000ffff0ec224 */ /* 0x000fe400078e0a0e */
[----:B------:R-:W-:-:S03]  /*2470*/  @!P5 IMAD.MOV R5, RZ, RZ, -R5 ;  /* 0x000000ffff05d224 */ /* 0x000fc600078e0a05 */
[C---:B------:R-:W-:Y:S02]  /*2480*/  SEL R14, R3.reuse, R14, !P2 ;  /* 0x0000000e030e7207 */ /* 0x040fe40005000000 */
[----:B------:R-:W-:Y:S02]  /*2490*/  SEL R3, R3, R5, !P2 ;  /* 0x0000000503037207 */ /* 0x000fe40005000000 */
[----:B------:R-:W-:-:S04]  /*24a0*/  ISETP.GT.AND P0, PT, R0, R14, PT ;  /* 0x0000000e0000720c */ /* 0x000fc80003f04270 */
[----:B------:R-:W-:-:S13]  /*24b0*/  ISETP.GT.OR P0, PT, R2, R3, P0 ;  /* 0x000000030200720c */ /* 0x000fda0000704670 */
[----:B------:R-:W-:Y:S05]  /*24c0*/  @P0 BRA `(.L_x_13) ;  /* 0x0000000000240947 */ /* 0x000fea0003800000 */
[----:B------:R-:W0:Y:S01]  /*24d0*/  LDC.64 R4, c[0x0][0x380] ;  /* 0x0000e000ff047b82 */ /* 0x000e220000000a00 */
[----:B------:R-:W-:Y:S01]  /*24e0*/  IMAD R3, R7, R3, R7 ;  /* 0x0000000307037224 */ /* 0x000fe200078e0207 */
[----:B------:R-:W2:Y:S03]  /*24f0*/  LDG.E.CONSTANT R16, desc[UR10][R16.64+0x8] ;  /* 0x0000080a10107981 */ /* 0x000ea6000c1e9900 */
[----:B------:R-:W-:-:S04]  /*2500*/  IMAD.IADD R3, R2, 0x1, R3 ;  /* 0x0000000102037824 */ /* 0x000fc800078e0203 */
[----:B------:R-:W-:-:S04]  /*2510*/  IMAD R3, R14, R3, R3 ;  /* 0x000000030e037224 */ /* 0x000fc800078e0203 */
[----:B------:R-:W-:-:S04]  /*2520*/  IMAD.IADD R3, R0, 0x1, R3 ;  /* 0x0000000100037824 */ /* 0x000fc800078e0203 */
[----:B0-----:R-:W-:-:S06]  /*2530*/  IMAD.WIDE R4, R3, 0x4, R4 ;  /* 0x0000000403047825 */ /* 0x001fcc00078e0204 */
[----:B------:R-:W2:Y:S02]  /*2540*/  LDG.E.CONSTANT R4, desc[UR10][R4.64] ;  /* 0x0000000a04047981 */ /* 0x000ea4000c1e9900 */
[----:B--2---:R-:W-:-:S07]  /*2550*/  FFMA R9, R4, R16, R9 ;  /* 0x0000001004097223 */ /* 0x004fce0000000009 */
.L_x_13:
[----:B------:R-:W-:Y:S05]  /*2560*/  BSYNC.RECONVERGENT B0 ;  /* 0x0000000000007941 */ /* 0x000fea0003800200 */
.L_x_12:
[----:B------:R-:W0:Y:S01]  /*2570*/  LDCU UR7, c[0x0][0x3ac] ;  /* 0x00007580ff0777ac */ /* 0x000e220008000800 */
[----:B------:R-:W-:-:S04]  /*2580*/  UIADD3 UR6, UPT, UPT, UR6, 0x1, URZ ;  /* 0x0000000106067890 */ /* 0x000fc8000fffe0ff */
[----:B0-----:R-:W-:-:S09]  /*2590*/  UISETP.NE.AND UP0, UPT, UR6, UR7, UPT ;  /* 0x000000070600728c */ /* 0x001fd2000bf05270 */
[----:B------:R-:W-:Y:S05]  /*25a0*/  BRA.U UP0, `(.L_x_28) ;  /* 0xffffffdd00487547 */ /* 0x000fea000b83ffff */
[----:B------:R-:W-:Y:S05]  /*25b0*/  @P1 BRA `(.L_x_29) ;  /* 0xffffffdc00281947 */ /* 0x000fea000383ffff */
[----:B------:R-:W0:Y:S01]  /*25c0*/  LDC R7, c[0x0][0x3a4] ;  /* 0x0000e900ff077b82 */ /* 0x000e220000000800 */
[----:B------:R-:W-:-:S07]  /*25d0*/  UIADD3 UR6, UPT, UPT, UR4, 0x1, URZ ;  /* 0x0000000104067890 */ /* 0x000fce000fffe0ff */
[----:B------:R-:W1:Y:S01]  /*25e0*/  LDC.64 R2, c[0x0][0x390] ;  /* 0x0000e400ff027b82 */ /* 0x000e620000000a00 */
[----:B0-----:R-:W-:Y:S01]  /*25f0*/  ISETP.NE.AND P0, PT, R7, UR6, PT ;  /* 0x0000000607007c0c */ /* 0x001fe2000bf05270 */
[----:B------:R-:W-:-:S04]  /*2600*/  IMAD R5, R20, R7, UR4 ;  /* 0x0000000414057e24 */ /* 0x000fc8000f8e0207 */
[----:B-1----:R-:W-:-:S05]  /*2610*/  IMAD.WIDE R2, R5, 0x4, R2 ;  /* 0x0000000405027825 */ /* 0x002fca00078e0202 */
[----:B------:R0:W-:Y:S03]  /*2620*/  STG.E desc[UR10][R2.64], R9 ;  /* 0x0000000902007986 */ /* 0x0001e6000c10190a */
[----:B------:R-:W-:Y:S05]  /*2630*/  @!P0 EXIT ;  /* 0x000000000000894d */ /* 0x000fea0003800000 */
[----:B------:R-:W-:Y:S01]  /*2640*/  UMOV UR4, UR6 ;  /* 0x0000000600047c82 */ /* 0x000fe20008000000 */
[----:B------:R-:W-:Y:S05]  /*2650*/  BRA `(.L_x_30) ;  /* 0xffffffd800f07947 */ /* 0x000fea000383ffff */
.L_x_11:
[C---:B------:R-:W-:Y:S01]  /*2660*/  ISETP.GE.U32.AND P0, PT, R3.reuse, 0x8, PT ;  /* 0x000000080300780c */ /* 0x040fe20003f06070 */
[----:B------:R-:W-:Y:S01]  /*2670*/  IMAD.MOV.U32 R0, RZ, RZ, RZ ;  /* 0x000000ffff007224 */ /* 0x000fe200078e00ff */
[----:B------:R-:W-:-:S04]  /*2680*/  LOP3.LUT R2, R3, 0x7, RZ, 0xc0, !PT ;  /* 0x0000000703027812 */ /* 0x000fc800078ec0ff */
[----:B------:R-:W-:-:S07]  /*2690*/  ISETP.NE.AND P1, PT, R2, RZ, PT ;  /* 0x000000ff0200720c */ /* 0x000fce0003f25270 */
[----:B------:R-:W-:Y:S06]  /*26a0*/  @!P0 BRA `(.L_x_31) ;  /* 0x0000000000408947 */ /* 0x000fec0003800000 */
[----:B------:R-:W0:Y:S01]  /*26b0*/  LDC.64 R6, c[0x0][0x390] ;  /* 0x0000e400ff067b82 */ /* 0x000e220000000a00 */
[----:B------:R-:W-:Y:S01]  /*26c0*/  LOP3.LUT R0, R3, 0x7ffffff8, RZ, 0xc0, !PT ;  /* 0x7ffffff803007812 */ /* 0x000fe200078ec0ff */
[----:B------:R-:W-:-:S06]  /*26d0*/  UMOV UR4, URZ ;  /* 0x000000ff00047c82 */ /* 0x000fcc0008000000 */
.L_x_32:
[----:B-1----:R-:W-:Y:S01]  /*26e0*/  IMAD R5, R20, R3, UR4 ;  /* 0x0000000414057e24 */ /* 0x002fe2000f8e0203 */
[----:B------:R-:W-:-:S03]  /*26f0*/  UIADD3 UR4, UPT, UPT, UR4, 0x8, URZ ;  /* 0x0000000804047890 */ /* 0x000fc6000fffe0ff */
[----:B0-----:R-:W-:-:S03]  /*2700*/  IMAD.WIDE R4, R5, 0x4, R6 ;  /* 0x0000000405047825 */ /* 0x001fc600078e0206 */
[----:B------:R-:W-:Y:S02]  /*2710*/  ISETP.NE.AND P0, PT, R0, UR4, PT ;  /* 0x0000000400007c0c */ /* 0x000fe4000bf05270 */
[----:B------:R1:W-:Y:S04]  /*2720*/  STG.E desc[UR10][R4.64], RZ ;  /* 0x000000ff04007986 */ /* 0x0003e8000c10190a */
[----:B------:R1:W-:Y:S04]  /*2730*/  STG.E desc[UR10][R4.64+0x4], RZ ;  /* 0x000004ff04007986 */ /* 0x0003e8000c10190a */
[----:B------:R1:W-:Y:S04]  /*2740*/  STG.E desc[UR10][R4.64+0x8], RZ ;  /* 0x000008ff04007986 */ /* 0x0003e8000c10190a */
[----:B------:R1:W-:Y:S04]  /*2750*/  STG.E desc[UR10][R4.64+0xc], RZ ;  /* 0x00000cff04007986 */ /* 0x0003e8000c10190a */
[----:B------:R1:W-:Y:S04]  /*2760*/  STG.E desc[UR10][R4.64+0x10], RZ ;  /* 0x000010ff04007986 */ /* 0x0003e8000c10190a */
[----:B------:R1:W-:Y:S04]  /*2770*/  STG.E desc[UR10][R4.64+0x14], RZ ;  /* 0x000014ff04007986 */ /* 0x0003e8000c10190a */
[----:B------:R1:W-:Y:S04]  /*2780*/  STG.E desc[UR10][R4.64+0x18], RZ ;  /* 0x000018ff04007986 */ /* 0x0003e8000c10190a */
[----:B------:R1:W-:Y:S01]  /*2790*/  STG.E desc[UR10][R4.64+0x1c], RZ ;  /* 0x00001cff04007986 */ /* 0x0003e2000c10190a */
[----:B------:R-:W-:Y:S05]  /*27a0*/  @P0 BRA `(.L_x_32) ;  /* 0xfffffffc00cc0947 */ /* 0x000fea000383ffff */
.L_x_31:
[----:B------:R-:W-:Y:S05]  /*27b0*/  @!P1 EXIT ;  /* 0x000000000000994d */ /* 0x000fea0003800000 */
[----:B------:R-:W-:Y:S02]  /*27c0*/  ISETP.GE.U32.AND P0, PT, R2, 0x4, PT ;  /* 0x000000040200780c */ /* 0x000fe40003f06070 */
[----:B------:R-:W-:-:S04]  /*27d0*/  LOP3.LUT R6, R3, 0x3, RZ, 0xc0, !PT ;  /* 0x0000000303067812 */ /* 0x000fc800078ec0ff */
[----:B------:R-:W-:-:S07]  /*27e0*/  ISETP.NE.AND P1, PT, R6, RZ, PT ;  /* 0x000000ff0600720c */ /* 0x000fce0003f25270 */
[----:B------:R-:W-:Y:S06]  /*27f0*/  @!P0 BRA `(.L_x_33) ;  /* 0x0000000000208947 */ /* 0x000fec0003800000 */
[----:B-1----:R-:W0:Y:S01]  /*2800*/  LDC.64 R4, c[0x0][0x390] ;  /* 0x0000e400ff047b82 */ /* 0x002e220000000a00 */
[----:B------:R-:W-:Y:S01]  /*2810*/  IMAD R7, R20, R3, R0 ;  /* 0x0000000314077224 */ /* 0x000fe200078e0200 */
[----:B------:R-:W-:-:S03]  /*2820*/  IADD3 R0, PT, PT, R0, 0x4, RZ ;  /* 0x0000000400007810 */ /* 0x000fc60007ffe0ff */
[----:B0-----:R-:W-:-:S05]  /*2830*/  IMAD.WIDE R4, R7, 0x4, R4 ;  /* 0x0000000407047825 */ /* 0x001fca00078e0204 */
[----:B------:R0:W-:Y:S04]  /*2840*/  STG.E desc[UR10][R4.64], RZ ;  /* 0x000000ff04007986 */ /* 0x0001e8000c10190a */
[----:B------:R0:W-:Y:S04]  /*2850*/  STG.E desc[UR10][R4.64+0x4], RZ ;  /* 0x000004ff04007986 */ /* 0x0001e8000c10190a */
[----:B------:R0:W-:Y:S04]  /*2860*/  STG.E desc[UR10][R4.64+0x8], RZ ;  /* 0x000008ff04007986 */ /* 0x0001e8000c10190a */
[----:B------:R0:W-:Y:S02]  /*2870*/  STG.E desc[UR10][R4.64+0xc], RZ ;  /* 0x00000cff04007986 */ /* 0x0001e4000c10190a */
.L_x_33:
[----:B------:R-:W-:Y:S05]  /*2880*/  @!P1 EXIT ;  /* 0x000000000000994d */ /* 0x000fea0003800000 */
[----:B------:R-:W-:Y:S02]  /*2890*/  ISETP.NE.AND P0, PT, R6, 0x1, PT ;  /* 0x000000010600780c */ /* 0x000fe40003f05270 */
[----:B------:R-:W-:-:S04]  /*28a0*/  LOP3.LUT R2, R3, 0x1, RZ, 0xc0, !PT ;  /* 0x0000000103027812 */ /* 0x000fc800078ec0ff */
[----:B------:R-:W-:-:S07]  /*28b0*/  ISETP.NE.U32.AND P1, PT, R2, 0x1, PT ;  /* 0x000000010200780c */ /* 0x000fce0003f25070 */
[----:B01----:R-:W0:Y:S01]  /*28c0*/  @P0 LDC.64 R4, c[0x0][0x390] ;  /* 0x0000e400ff040b82 */ /* 0x003e220000000a00 */
[----:B------:R-:W-:-:S04]  /*28d0*/  @P0 IMAD R7, R20, R3, R0 ;  /* 0x0000000314070224 */ /* 0x000fc800078e0200 */
[----:B0-----:R-:W-:-:S05]  /*28e0*/  @P0 IMAD.WIDE R4, R7, 0x4, R4 ;  /* 0x0000000407040825 */ /* 0x001fca00078e0204 */
[----:B------:R0:W-:Y:S04]  /*28f0*/  @P0 STG.E desc[UR10][R4.64], RZ ;  /* 0x000000ff04000986 */ /* 0x0001e8000c10190a */
[----:B------:R0:W-:Y:S01]  /*2900*/  @P0 STG.E desc[UR10][R4.64+0x4], RZ ;  /* 0x000004ff04000986 */ /* 0x0001e2000c10190a */
[----:B------:R-:W-:Y:S05]  /*2910*/  @P1 EXIT ;  /* 0x000000000000194d */ /* 0x000fea0003800000 */
[----:B0-----:R-:W0:Y:S01]  /*2920*/  LDC.64 R4, c[0x0][0x390] ;  /* 0x0000e400ff047b82 */ /* 0x001e220000000a00 */
[----:B------:R-:W-:-:S04]  /*2930*/  @P0 VIADD R0, R0, 0x2 ;  /* 0x0000000200000836 */ /* 0x000fc80000000000 */
[----:B------:R-:W-:-:S04]  /*2940*/  IMAD R3, R20, R3, R0 ;  /* 0x0000000314037224 */ /* 0x000fc800078e0200 */
[----:B0-----:R-:W-:-:S05]  /*2950*/  IMAD.WIDE R2, R3, 0x4, R4 ;  /* 0x0000000403027825 */ /* 0x001fca00078e0204 */
[----:B------:R-:W-:Y:S01]  /*2960*/  STG.E desc[UR10][R2.64], RZ ;  /* 0x000000ff02007986 */ /* 0x000fe2000c10190a */
[----:B------:R-:W-:Y:S05]  /*2970*/  EXIT ;  /* 0x000000000000794d */ /* 0x000fea0003800000 */
.L_x_10:
        /* <DEDUP_REMOVED lines=8> */
.L_x_35:
        /* <DEDUP_REMOVED lines=13> */
.L_x_34:
[----:B------:R-:W-:Y:S05]  /*2ad0*/  @!P1 EXIT ;  /* 0x000000000000994d */ /* 0x000fea0003800000 */
[----:B------:R-:W-:Y:S02]  /*2ae0*/  ISETP.GE.U32.AND P0, PT, R2, 0x4, PT ;  /* 0x000000040200780c */ /* 0x000fe40003f06070 */
[----:B------:R-:W-:-:S04]  /*2af0*/  LOP3.LUT R6, R3, 0x3, RZ, 0xc0, !PT ;  /* 0x0000000303067812 */ /* 0x000fc800078ec0ff */
[----:B------:R-:W-:-:S07]  /*2b00*/  ISETP.NE.AND P1, PT, R6, RZ, PT ;  /* 0x000000ff0600720c */ /* 0x000fce0003f25270 */
[----:B------:R-:W-:Y:S06]  /*2b10*/  @!P0 BRA `(.L_x_36) ;  /* 0x0000000000208947 */ /* 0x000fec0003800000 */
[----:B-1----:R-:W0:Y:S01]  /*2b20*/  LDC.64 R4, c[0x0][0x390] ;  /* 0x0000e400ff047b82 */ /* 0x002e220000000a00 */
[----:B------:R-:W-:Y:S02]  /*2b30*/  IMAD R7, R20, R3, R0 ;  /* 0x0000000314077224 */ /* 0x000fe400078e0200 */
[----:B------:R-:W-:Y:S02]  /*2b40*/  VIADD R0, R0, 0x4 ;  /* 0x0000000400007836 */ /* 0x000fe40000000000 */
[----:B0-----:R-:W-:-:S05]  /*2b50*/  IMAD.WIDE R4, R7, 0x4, R4 ;  /* 0x0000000407047825 */ /* 0x001fca00078e0204 */
[----:B------:R0:W-:Y:S04]  /*2b60*/  STG.E desc[UR10][R4.64], RZ ;  /* 0x000000ff04007986 */ /* 0x0001e8000c10190a */
[----:B------:R0:W-:Y:S04]  /*2b70*/  STG.E desc[UR10][R4.64+0x4], RZ ;  /* 0x000004ff04007986 */ /* 0x0001e8000c10190a */
[----:B------:R0:W-:Y:S04]  /*2b80*/  STG.E desc[UR10][R4.64+0x8], RZ ;  /* 0x000008ff04007986 */ /* 0x0001e8000c10190a */
[----:B------:R0:W-:Y:S02]  /*2b90*/  STG.E desc[UR10][R4.64+0xc], RZ ;  /* 0x00000cff04007986 */ /* 0x0001e4000c10190a */
.L_x_36:
        /* <DEDUP_REMOVED lines=16> */
.L_x_37:
        /* <DEDUP_REMOVED lines=14> */
.L_x_39:


//--------------------- .nv.shared.reserved.0     --------------------------
	.section	.nv.shared.reserved.0,"aw",@nobits
	.weak		__nv_reservedSMEM_offset_0_alias
	.size		__nv_reservedSMEM_offset_0_alias, 0, 64
	.other		__nv_reservedSMEM_offset_0_alias,@"STO_CUDA_RESERVED_SHARED STV_DEFAULT"
__nv_reservedSMEM_offset_0_alias:
	.zero		0
	.zero		64


//--------------------- .nv.constant0._Z34conv2d_backward_weight_bias_kernelPKfS0_PfS1_iiiiiiiii --------------------------
	.section	.nv.constant0._Z34conv2d_backward_weight_bias_kernelPKfS0_PfS1_iiiiiiiii,"a",@progbits
	.sectionflags	@""
	.align	4
.nv.constant0._Z34conv2d_backward_weight_bias_kernelPKfS0_PfS1_iiiiiiiii:
	.zero		964


//--------------------- .nv.constant0._Z28conv2d_backward_input_kernelPKfS0_Pfiiiiiiiii --------------------------
	.section	.nv.constant0._Z28conv2d_backward_input_kernelPKfS0_Pfiiiiiiiii,"a",@progbits
	.sectionflags	@""
	.align	4
.nv.constant0._Z28conv2d_backward_input_kernelPKfS0_Pfiiiiiiiii:
	.zero		956


//--------------------- SYMBOLS --------------------------

	.type		.nv.reservedSmem.offset0,@object
	.size		.nv.reservedSmem.offset0,0x4
